//
// Generated by NVIDIA NVVM Compiler
//
// Compiler Build ID: CL-36424714
// Cuda compilation tools, release 13.0, V13.0.88
// Based on NVVM 20.0.0
//

.version 9.0
.target sm_100
.address_size 64

	// .globl	bgemm_0
// _ZZ7bgemm_0E8A_shared has been demoted
// _ZZ7bgemm_0E8B_shared has been demoted
// _ZZ8conv2d_4E15pad_temp_shared has been demoted
// _ZZ8conv2d_4E13kernel_shared has been demoted

.visible .entry bgemm_0(
	.param .u64 .ptr .align 1 bgemm_0_param_0,
	.param .u64 .ptr .align 1 bgemm_0_param_1,
	.param .u64 .ptr .align 1 bgemm_0_param_2
)
.maxntid 64
{
	.reg .pred 	%p<3>;
	.reg .b32 	%r<53>;
	.reg .b32 	%f<354>;
	.reg .b64 	%rd<14>;
	// demoted variable
	.shared .align 4 .b8 _ZZ7bgemm_0E8A_shared[2048];
	// demoted variable
	.shared .align 4 .b8 _ZZ7bgemm_0E8B_shared[2048];
	ld.param.u64 	%rd4, [bgemm_0_param_0];
	ld.param.u64 	%rd5, [bgemm_0_param_1];
	cvta.to.global.u64 	%rd1, %rd5;
	cvta.to.global.u64 	%rd2, %rd4;
	mov.u32 	%r1, %ctaid.z;
	shl.b32 	%r14, %r1, 15;
	mov.u32 	%r2, %ctaid.y;
	shl.b32 	%r15, %r2, 12;
	mov.u32 	%r3, %tid.y;
	shl.b32 	%r16, %r3, 9;
	mov.u32 	%r4, %tid.x;
	or.b32  	%r17, %r15, %r4;
	add.s32 	%r18, %r17, %r14;
	add.s32 	%r5, %r18, %r16;
	mov.u32 	%r6, %ctaid.x;
	shl.b32 	%r19, %r3, 8;
	mov.u32 	%r20, _ZZ7bgemm_0E8A_shared;
	add.s32 	%r7, %r20, %r19;
	shl.b32 	%r21, %r4, 8;
	mov.u32 	%r22, _ZZ7bgemm_0E8B_shared;
	add.s32 	%r8, %r22, %r21;
	mov.b32 	%r51, 0;
	mov.f32 	%f290, 0f00000000;
	mov.f32 	%f291, %f290;
	mov.f32 	%f292, %f290;
	mov.f32 	%f293, %f290;
	mov.f32 	%f294, %f290;
	mov.f32 	%f295, %f290;
	mov.f32 	%f296, %f290;
	mov.f32 	%f297, %f290;
	mov.f32 	%f298, %f290;
	mov.f32 	%f299, %f290;
	mov.f32 	%f300, %f290;
	mov.f32 	%f301, %f290;
	mov.f32 	%f302, %f290;
	mov.f32 	%f303, %f290;
	mov.f32 	%f304, %f290;
	mov.f32 	%f305, %f290;
	mov.f32 	%f306, %f290;
	mov.f32 	%f307, %f290;
	mov.f32 	%f308, %f290;
	mov.f32 	%f309, %f290;
	mov.f32 	%f310, %f290;
	mov.f32 	%f311, %f290;
	mov.f32 	%f312, %f290;
	mov.f32 	%f313, %f290;
	mov.f32 	%f314, %f290;
	mov.f32 	%f315, %f290;
	mov.f32 	%f316, %f290;
	mov.f32 	%f317, %f290;
	mov.f32 	%f318, %f290;
	mov.f32 	%f319, %f290;
	mov.f32 	%f320, %f290;
	mov.f32 	%f321, %f290;
	mov.f32 	%f322, %f290;
	mov.f32 	%f323, %f290;
	mov.f32 	%f324, %f290;
	mov.f32 	%f325, %f290;
	mov.f32 	%f326, %f290;
	mov.f32 	%f327, %f290;
	mov.f32 	%f328, %f290;
	mov.f32 	%f329, %f290;
	mov.f32 	%f330, %f290;
	mov.f32 	%f331, %f290;
	mov.f32 	%f332, %f290;
	mov.f32 	%f333, %f290;
	mov.f32 	%f334, %f290;
	mov.f32 	%f335, %f290;
	mov.f32 	%f336, %f290;
	mov.f32 	%f337, %f290;
	mov.f32 	%f338, %f290;
	mov.f32 	%f339, %f290;
	mov.f32 	%f340, %f290;
	mov.f32 	%f341, %f290;
	mov.f32 	%f342, %f290;
	mov.f32 	%f343, %f290;
	mov.f32 	%f344, %f290;
	mov.f32 	%f345, %f290;
	mov.f32 	%f346, %f290;
	mov.f32 	%f347, %f290;
	mov.f32 	%f348, %f290;
	mov.f32 	%f349, %f290;
	mov.f32 	%f350, %f290;
	mov.f32 	%f351, %f290;
	mov.f32 	%f352, %f290;
	mov.f32 	%f353, %f290;
$L__BB0_1:
	bar.sync 	0;
	shl.b32 	%r24, %r51, 3;
	add.s32 	%r25, %r5, %r24;
	mul.wide.u32 	%rd6, %r25, 4;
	add.s64 	%rd7, %rd2, %rd6;
	ld.global.nc.f32 	%f194, [%rd7];
	shl.b32 	%r26, %r4, 2;
	shl.b32 	%r27, %r3, 8;
	or.b32  	%r28, %r27, %r26;
	mov.u32 	%r29, _ZZ7bgemm_0E8A_shared;
	add.s32 	%r30, %r29, %r28;
	st.shared.f32 	[%r30], %f194;
	ld.global.nc.f32 	%f195, [%rd7+256];
	st.shared.f32 	[%r30+32], %f195;
	ld.global.nc.f32 	%f196, [%rd7+512];
	st.shared.f32 	[%r30+64], %f196;
	ld.global.nc.f32 	%f197, [%rd7+768];
	st.shared.f32 	[%r30+96], %f197;
	ld.global.nc.f32 	%f198, [%rd7+1024];
	st.shared.f32 	[%r30+128], %f198;
	ld.global.nc.f32 	%f199, [%rd7+1280];
	st.shared.f32 	[%r30+160], %f199;
	ld.global.nc.f32 	%f200, [%rd7+1536];
	st.shared.f32 	[%r30+192], %f200;
	ld.global.nc.f32 	%f201, [%rd7+1792];
	st.shared.f32 	[%r30+224], %f201;
	shl.b32 	%r31, %r6, 12;
	or.b32  	%r32, %r31, %r4;
	shl.b32 	%r33, %r1, 15;
	add.s32 	%r34, %r32, %r33;
	shl.b32 	%r35, %r3, 9;
	add.s32 	%r36, %r34, %r35;
	add.s32 	%r37, %r36, %r24;
	mul.wide.u32 	%rd8, %r37, 4;
	add.s64 	%rd9, %rd1, %rd8;
	ld.global.nc.f32 	%f202, [%rd9];
	mov.u32 	%r38, _ZZ7bgemm_0E8B_shared;
	add.s32 	%r39, %r38, %r28;
	st.shared.f32 	[%r39], %f202;
	ld.global.nc.f32 	%f203, [%rd9+256];
	st.shared.f32 	[%r39+32], %f203;
	ld.global.nc.f32 	%f204, [%rd9+512];
	st.shared.f32 	[%r39+64], %f204;
	ld.global.nc.f32 	%f205, [%rd9+768];
	st.shared.f32 	[%r39+96], %f205;
	ld.global.nc.f32 	%f206, [%rd9+1024];
	st.shared.f32 	[%r39+128], %f206;
	ld.global.nc.f32 	%f207, [%rd9+1280];
	st.shared.f32 	[%r39+160], %f207;
	ld.global.nc.f32 	%f208, [%rd9+1536];
	st.shared.f32 	[%r39+192], %f208;
	ld.global.nc.f32 	%f209, [%rd9+1792];
	st.shared.f32 	[%r39+224], %f209;
	bar.sync 	0;
	mov.b32 	%r52, 128;
$L__BB0_2:
	add.s32 	%r40, %r7, %r52;
	ld.shared.f32 	%f210, [%r40+-128];
	ld.shared.f32 	%f211, [%r40+-96];
	ld.shared.f32 	%f212, [%r40+-64];
	ld.shared.f32 	%f213, [%r40+-32];
	ld.shared.f32 	%f214, [%r40];
	ld.shared.f32 	%f215, [%r40+32];
	ld.shared.f32 	%f216, [%r40+64];
	ld.shared.f32 	%f217, [%r40+96];
	add.s32 	%r41, %r8, %r52;
	ld.shared.f32 	%f218, [%r41+96];
	ld.shared.f32 	%f219, [%r41+64];
	ld.shared.f32 	%f220, [%r41+32];
	ld.shared.f32 	%f221, [%r41];
	ld.shared.f32 	%f222, [%r41+-32];
	ld.shared.f32 	%f223, [%r41+-64];
	ld.shared.f32 	%f224, [%r41+-96];
	ld.shared.f32 	%f225, [%r41+-128];
	fma.rn.f32 	%f345, %f225, %f210, %f345;
	fma.rn.f32 	%f344, %f224, %f210, %f344;
	fma.rn.f32 	%f343, %f223, %f210, %f343;
	fma.rn.f32 	%f342, %f222, %f210, %f342;
	fma.rn.f32 	%f341, %f221, %f210, %f341;
	fma.rn.f32 	%f340, %f220, %f210, %f340;
	fma.rn.f32 	%f339, %f219, %f210, %f339;
	fma.rn.f32 	%f338, %f218, %f210, %f338;
	fma.rn.f32 	%f337, %f225, %f211, %f337;
	fma.rn.f32 	%f336, %f224, %f211, %f336;
	fma.rn.f32 	%f335, %f223, %f211, %f335;
	fma.rn.f32 	%f334, %f222, %f211, %f334;
	fma.rn.f32 	%f333, %f221, %f211, %f333;
	fma.rn.f32 	%f332, %f220, %f211, %f332;
	fma.rn.f32 	%f331, %f219, %f211, %f331;
	fma.rn.f32 	%f330, %f218, %f211, %f330;
	fma.rn.f32 	%f329, %f225, %f212, %f329;
	fma.rn.f32 	%f328, %f224, %f212, %f328;
	fma.rn.f32 	%f327, %f223, %f212, %f327;
	fma.rn.f32 	%f326, %f222, %f212, %f326;
	fma.rn.f32 	%f325, %f221, %f212, %f325;
	fma.rn.f32 	%f324, %f220, %f212, %f324;
	fma.rn.f32 	%f323, %f219, %f212, %f323;
	fma.rn.f32 	%f322, %f218, %f212, %f322;
	fma.rn.f32 	%f321, %f225, %f213, %f321;
	fma.rn.f32 	%f320, %f224, %f213, %f320;
	fma.rn.f32 	%f319, %f223, %f213, %f319;
	fma.rn.f32 	%f318, %f222, %f213, %f318;
	fma.rn.f32 	%f317, %f221, %f213, %f317;
	fma.rn.f32 	%f316, %f220, %f213, %f316;
	fma.rn.f32 	%f315, %f219, %f213, %f315;
	fma.rn.f32 	%f314, %f218, %f213, %f314;
	fma.rn.f32 	%f313, %f225, %f214, %f313;
	fma.rn.f32 	%f312, %f224, %f214, %f312;
	fma.rn.f32 	%f311, %f223, %f214, %f311;
	fma.rn.f32 	%f310, %f222, %f214, %f310;
	fma.rn.f32 	%f309, %f221, %f214, %f309;
	fma.rn.f32 	%f308, %f220, %f214, %f308;
	fma.rn.f32 	%f307, %f219, %f214, %f307;
	fma.rn.f32 	%f306, %f218, %f214, %f306;
	fma.rn.f32 	%f305, %f225, %f215, %f305;
	fma.rn.f32 	%f304, %f224, %f215, %f304;
	fma.rn.f32 	%f303, %f223, %f215, %f303;
	fma.rn.f32 	%f302, %f222, %f215, %f302;
	fma.rn.f32 	%f301, %f221, %f215, %f301;
	fma.rn.f32 	%f300, %f220, %f215, %f300;
	fma.rn.f32 	%f299, %f219, %f215, %f299;
	fma.rn.f32 	%f298, %f218, %f215, %f298;
	fma.rn.f32 	%f297, %f225, %f216, %f297;
	fma.rn.f32 	%f296, %f224, %f216, %f296;
	fma.rn.f32 	%f295, %f223, %f216, %f295;
	fma.rn.f32 	%f294, %f222, %f216, %f294;
	fma.rn.f32 	%f293, %f221, %f216, %f293;
	fma.rn.f32 	%f292, %f220, %f216, %f292;
	fma.rn.f32 	%f291, %f219, %f216, %f291;
	fma.rn.f32 	%f290, %f218, %f216, %f290;
	fma.rn.f32 	%f346, %f225, %f217, %f346;
	fma.rn.f32 	%f347, %f224, %f217, %f347;
	fma.rn.f32 	%f348, %f223, %f217, %f348;
	fma.rn.f32 	%f349, %f222, %f217, %f349;
	fma.rn.f32 	%f350, %f221, %f217, %f350;
	fma.rn.f32 	%f351, %f220, %f217, %f351;
	fma.rn.f32 	%f352, %f219, %f217, %f352;
	fma.rn.f32 	%f353, %f218, %f217, %f353;
	add.s32 	%r52, %r52, 4;
	setp.ne.s32 	%p1, %r52, 160;
	@%p1 bra 	$L__BB0_2;
	add.s32 	%r51, %r51, 1;
	setp.ne.s32 	%p2, %r51, 8;
	@%p2 bra 	$L__BB0_1;
	ld.param.u64 	%rd13, [bgemm_0_param_2];
	cvta.to.global.u64 	%rd10, %rd13;
	shl.b32 	%r42, %r1, 18;
	shl.b32 	%r43, %r2, 15;
	add.s32 	%r44, %r42, %r43;
	shl.b32 	%r45, %r3, 12;
	add.s32 	%r46, %r44, %r45;
	shl.b32 	%r47, %r6, 6;
	shl.b32 	%r48, %r4, 3;
	add.s32 	%r49, %r46, %r47;
	add.s32 	%r50, %r49, %r48;
	mul.wide.u32 	%rd11, %r50, 4;
	add.s64 	%rd12, %rd10, %rd11;
	st.global.f32 	[%rd12], %f345;
	st.global.f32 	[%rd12+4], %f344;
	st.global.f32 	[%rd12+8], %f343;
	st.global.f32 	[%rd12+12], %f342;
	st.global.f32 	[%rd12+16], %f341;
	st.global.f32 	[%rd12+20], %f340;
	st.global.f32 	[%rd12+24], %f339;
	st.global.f32 	[%rd12+28], %f338;
	st.global.f32 	[%rd12+2048], %f337;
	st.global.f32 	[%rd12+2052], %f336;
	st.global.f32 	[%rd12+2056], %f335;
	st.global.f32 	[%rd12+2060], %f334;
	st.global.f32 	[%rd12+2064], %f333;
	st.global.f32 	[%rd12+2068], %f332;
	st.global.f32 	[%rd12+2072], %f331;
	st.global.f32 	[%rd12+2076], %f330;
	st.global.f32 	[%rd12+4096], %f329;
	st.global.f32 	[%rd12+4100], %f328;
	st.global.f32 	[%rd12+4104], %f327;
	st.global.f32 	[%rd12+4108], %f326;
	st.global.f32 	[%rd12+4112], %f325;
	st.global.f32 	[%rd12+4116], %f324;
	st.global.f32 	[%rd12+4120], %f323;
	st.global.f32 	[%rd12+4124], %f322;
	st.global.f32 	[%rd12+6144], %f321;
	st.global.f32 	[%rd12+6148], %f320;
	st.global.f32 	[%rd12+6152], %f319;
	st.global.f32 	[%rd12+6156], %f318;
	st.global.f32 	[%rd12+6160], %f317;
	st.global.f32 	[%rd12+6164], %f316;
	st.global.f32 	[%rd12+6168], %f315;
	st.global.f32 	[%rd12+6172], %f314;
	st.global.f32 	[%rd12+8192], %f313;
	st.global.f32 	[%rd12+8196], %f312;
	st.global.f32 	[%rd12+8200], %f311;
	st.global.f32 	[%rd12+8204], %f310;
	st.global.f32 	[%rd12+8208], %f309;
	st.global.f32 	[%rd12+8212], %f308;
	st.global.f32 	[%rd12+8216], %f307;
	st.global.f32 	[%rd12+8220], %f306;
	st.global.f32 	[%rd12+10240], %f305;
	st.global.f32 	[%rd12+10244], %f304;
	st.global.f32 	[%rd12+10248], %f303;
	st.global.f32 	[%rd12+10252], %f302;
	st.global.f32 	[%rd12+10256], %f301;
	st.global.f32 	[%rd12+10260], %f300;
	st.global.f32 	[%rd12+10264], %f299;
	st.global.f32 	[%rd12+10268], %f298;
	st.global.f32 	[%rd12+12288], %f297;
	st.global.f32 	[%rd12+12292], %f296;
	st.global.f32 	[%rd12+12296], %f295;
	st.global.f32 	[%rd12+12300], %f294;
	st.global.f32 	[%rd12+12304], %f293;
	st.global.f32 	[%rd12+12308], %f292;
	st.global.f32 	[%rd12+12312], %f291;
	st.global.f32 	[%rd12+12316], %f290;
	st.global.f32 	[%rd12+14336], %f346;
	st.global.f32 	[%rd12+14340], %f347;
	st.global.f32 	[%rd12+14344], %f348;
	st.global.f32 	[%rd12+14348], %f349;
	st.global.f32 	[%rd12+14352], %f350;
	st.global.f32 	[%rd12+14356], %f351;
	st.global.f32 	[%rd12+14360], %f352;
	st.global.f32 	[%rd12+14364], %f353;
	ret;

}
	// .globl	conv2d_4
.visible .entry conv2d_4(
	.param .u64 .ptr .align 1 conv2d_4_param_0,
	.param .u64 .ptr .align 1 conv2d_4_param_1,
	.param .u64 .ptr .align 1 conv2d_4_param_2
)
.maxntid 152
{
	.reg .pred 	%p<14>;
	.reg .b16 	%rs<54>;
	.reg .b32 	%r<79>;
	.reg .b32 	%f<106>;
	.reg .b64 	%rd<23>;
	// demoted variable
	.shared .align 4 .b8 _ZZ8conv2d_4E15pad_temp_shared[1800];
	// demoted variable
	.shared .align 4 .b8 _ZZ8conv2d_4E13kernel_shared[2304];
	ld.param.u64 	%rd3, [conv2d_4_param_0];
	ld.param.u64 	%rd4, [conv2d_4_param_1];
	ld.param.u64 	%rd5, [conv2d_4_param_2];
	cvta.to.global.u64 	%rd1, %rd4;
	cvta.to.global.u64 	%rd2, %rd5;
	mov.u32 	%r1, %tid.z;
	mov.u32 	%r21, %tid.x;
	mad.lo.s32 	%r2, %r1, 19, %r21;
	mov.u32 	%r3, %ctaid.z;
	shr.u32 	%r22, %r3, 1;
	setp.gt.u32 	%p3, %r2, 74;
	selp.b32 	%r23, 51529, 0, %p3;
	mov.u32 	%r4, %ctaid.y;
	mul.lo.s32 	%r24, %r4, 908;
	add.s32 	%r25, %r2, 181;
	setp.lt.u32 	%p4, %r2, 75;
	selp.b32 	%r26, %r2, %r25, %p4;
	cvt.u16.u32 	%rs1, %r26;
	and.b16  	%rs2, %rs1, 255;
	mul.lo.s16 	%rs3, %rs2, 41;
	shr.u16 	%rs4, %rs3, 10;
	mul.wide.u16 	%r27, %rs4, 227;
	mov.u32 	%r5, %ctaid.x;
	mul.lo.s32 	%r28, %r21, 3;
	mad.lo.s32 	%r29, %r1, 57, %r28;
	mad.lo.s32 	%r30, %r5, 76, %r24;
	mad.lo.s32 	%r31, %r22, 824464, %r30;
	add.s32 	%r32, %r31, %r23;
	add.s32 	%r6, %r32, %r27;
	cvt.u16.u32 	%rs5, %r21;
	mul.lo.s16 	%rs6, %rs5, 57;
	shr.u16 	%rs7, %rs6, 10;
	cvt.u32.u16 	%r33, %rs7;
	add.s32 	%r34, %r1, %r33;
	setp.lt.u32 	%p5, %r34, 8;
	setp.lt.u32 	%p6, %r21, 18;
	and.pred  	%p1, %p6, %p5;
	shl.b32 	%r7, %r21, 2;
	mul.lo.s32 	%r8, %r1, 18;
	cvt.u16.u32 	%rs8, %r29;
	mul.hi.u16 	%rs9, %rs8, 6991;
	shr.u16 	%rs10, %rs9, 3;
	mul.lo.s16 	%rs11, %rs10, 75;
	sub.s16 	%rs12, %rs8, %rs11;
	cvt.u32.u16 	%r9, %rs12;
	shl.b32 	%r35, %r29, 2;
	mov.u32 	%r36, _ZZ8conv2d_4E15pad_temp_shared;
	add.s32 	%r10, %r36, %r35;
	add.s16 	%rs13, %rs8, 1;
	mul.hi.u16 	%rs14, %rs13, 27963;
	shr.u16 	%rs15, %rs14, 5;
	mul.lo.s16 	%rs16, %rs15, 75;
	sub.s16 	%rs17, %rs13, %rs16;
	cvt.u32.u16 	%r11, %rs17;
	add.s16 	%rs18, %rs8, 2;
	mul.hi.u16 	%rs19, %rs18, 27963;
	shr.u16 	%rs20, %rs19, 5;
	mul.lo.s16 	%rs21, %rs20, 75;
	sub.s16 	%rs22, %rs18, %rs21;
	cvt.u32.u16 	%r12, %rs22;
	shl.b16 	%rs23, %rs5, 1;
	and.b16  	%rs24, %rs23, 254;
	mul.lo.s16 	%rs25, %rs24, 57;
	shr.u16 	%rs26, %rs25, 9;
	mul.wide.u16 	%r37, %rs26, 144;
	cvt.u16.u32 	%rs27, %r7;
	mul.lo.s16 	%rs28, %rs27, 57;
	shr.u16 	%rs29, %rs28, 10;
	mul.lo.s16 	%rs30, %rs29, 18;
	sub.s16 	%rs31, %rs27, %rs30;
	cvt.u32.u16 	%r38, %rs31;
	and.b32  	%r39, %r38, 254;
	add.s32 	%r13, %r37, %r39;
	or.b16  	%rs32, %rs27, 1;
	and.b16  	%rs33, %rs32, 253;
	mul.lo.s16 	%rs34, %rs33, 57;
	shr.u16 	%rs35, %rs34, 10;
	mul.lo.s16 	%rs36, %rs35, 18;
	sub.s16 	%rs37, %rs32, %rs36;
	cvt.u32.u16 	%r40, %rs37;
	and.b32  	%r41, %r40, 255;
	add.s32 	%r14, %r37, %r41;
	or.b16  	%rs38, %rs23, 1;
	and.b16  	%rs39, %rs38, 255;
	mul.lo.s16 	%rs40, %rs39, 57;
	shr.u16 	%rs41, %rs40, 9;
	mul.wide.u16 	%r42, %rs41, 144;
	or.b16  	%rs42, %rs27, 2;
	and.b16  	%rs43, %rs42, 254;
	mul.lo.s16 	%rs44, %rs43, 57;
	shr.u16 	%rs45, %rs44, 10;
	mul.lo.s16 	%rs46, %rs45, 18;
	sub.s16 	%rs47, %rs42, %rs46;
	cvt.u32.u16 	%r43, %rs47;
	and.b32  	%r44, %r43, 254;
	add.s32 	%r15, %r42, %r44;
	or.b16  	%rs48, %rs27, 3;
	and.b16  	%rs49, %rs48, 255;
	mul.lo.s16 	%rs50, %rs49, 57;
	shr.u16 	%rs51, %rs50, 10;
	mul.lo.s16 	%rs52, %rs51, 18;
	sub.s16 	%rs53, %rs48, %rs52;
	cvt.u32.u16 	%r45, %rs53;
	and.b32  	%r46, %r45, 255;
	add.s32 	%r16, %r42, %r46;
	mov.f32 	%f102, 0f00000000;
	mov.b32 	%r77, 0;
	not.pred 	%p8, %p1;
	mov.f32 	%f103, %f102;
	mov.f32 	%f104, %f102;
	mov.f32 	%f105, %f102;
$L__BB1_1:
	setp.gt.u32 	%p7, %r2, 149;
	bar.sync 	0;
	@%p7 bra 	$L__BB1_3;
	mad.lo.s32 	%r47, %r77, 103058, %r6;
	add.s32 	%r48, %r47, %r9;
	mul.wide.u32 	%rd6, %r48, 4;
	add.s64 	%rd7, %rd1, %rd6;
	ld.global.nc.f32 	%f14, [%rd7];
	st.shared.f32 	[%r10], %f14;
	add.s32 	%r49, %r47, %r11;
	mul.wide.u32 	%rd8, %r49, 4;
	add.s64 	%rd9, %rd1, %rd8;
	ld.global.nc.f32 	%f15, [%rd9];
	st.shared.f32 	[%r10+4], %f15;
	add.s32 	%r50, %r47, %r12;
	mul.wide.u32 	%rd10, %r50, 4;
	add.s64 	%rd11, %rd1, %rd10;
	ld.global.nc.f32 	%f16, [%rd11];
	st.shared.f32 	[%r10+8], %f16;
$L__BB1_3:
	@%p8 bra 	$L__BB1_5;
	and.b32  	%r51, %r3, 1;
	setp.eq.b32 	%p9, %r51, 1;
	selp.b32 	%r52, 4608, 0, %p9;
	mad.lo.s32 	%r53, %r1, 576, %r52;
	mad.lo.s32 	%r54, %r77, 18, %r53;
	add.s32 	%r55, %r54, %r13;
	mul.wide.u32 	%rd12, %r55, 4;
	add.s64 	%rd13, %rd2, %rd12;
	ld.global.nc.f32 	%f17, [%rd13];
	mad.lo.s32 	%r56, %r1, 72, %r7;
	shl.b32 	%r57, %r56, 2;
	mov.u32 	%r58, _ZZ8conv2d_4E13kernel_shared;
	add.s32 	%r59, %r58, %r57;
	st.shared.f32 	[%r59], %f17;
	add.s32 	%r60, %r54, %r14;
	mul.wide.u32 	%rd14, %r60, 4;
	add.s64 	%rd15, %rd2, %rd14;
	ld.global.nc.f32 	%f18, [%rd15];
	st.shared.f32 	[%r59+4], %f18;
	add.s32 	%r61, %r54, %r15;
	mul.wide.u32 	%rd16, %r61, 4;
	add.s64 	%rd17, %rd2, %rd16;
	ld.global.nc.f32 	%f19, [%rd17];
	st.shared.f32 	[%r59+8], %f19;
	add.s32 	%r62, %r54, %r16;
	mul.wide.u32 	%rd18, %r62, 4;
	add.s64 	%rd19, %rd2, %rd18;
	ld.global.nc.f32 	%f20, [%rd19];
	st.shared.f32 	[%r59+12], %f20;
$L__BB1_5:
	bar.sync 	0;
	mov.b32 	%r78, 0;
	mov.pred 	%p13, -1;
$L__BB1_6:
	mov.pred 	%p2, %p13;
	mad.lo.s32 	%r65, %r78, 225, %r7;
	mad.lo.s32 	%r66, %r78, 9, %r8;
	shl.b32 	%r67, %r65, 2;
	mov.u32 	%r68, _ZZ8conv2d_4E15pad_temp_shared;
	add.s32 	%r69, %r68, %r67;
	ld.shared.f32 	%f21, [%r69];
	shl.b32 	%r70, %r66, 2;
	mov.u32 	%r71, _ZZ8conv2d_4E13kernel_shared;
	add.s32 	%r72, %r71, %r70;
	ld.shared.f32 	%f22, [%r72];
	fma.rn.f32 	%f23, %f21, %f22, %f102;
	ld.shared.f32 	%f24, [%r72+576];
	fma.rn.f32 	%f25, %f21, %f24, %f103;
	ld.shared.f32 	%f26, [%r72+1152];
	fma.rn.f32 	%f27, %f21, %f26, %f104;
	ld.shared.f32 	%f28, [%r72+1728];
	fma.rn.f32 	%f29, %f21, %f28, %f105;
	ld.shared.f32 	%f30, [%r69+4];
	ld.shared.f32 	%f31, [%r72+4];
	fma.rn.f32 	%f32, %f30, %f31, %f23;
	ld.shared.f32 	%f33, [%r72+580];
	fma.rn.f32 	%f34, %f30, %f33, %f25;
	ld.shared.f32 	%f35, [%r72+1156];
	fma.rn.f32 	%f36, %f30, %f35, %f27;
	ld.shared.f32 	%f37, [%r72+1732];
	fma.rn.f32 	%f38, %f30, %f37, %f29;
	ld.shared.f32 	%f39, [%r69+8];
	ld.shared.f32 	%f40, [%r72+8];
	fma.rn.f32 	%f41, %f39, %f40, %f32;
	ld.shared.f32 	%f42, [%r72+584];
	fma.rn.f32 	%f43, %f39, %f42, %f34;
	ld.shared.f32 	%f44, [%r72+1160];
	fma.rn.f32 	%f45, %f39, %f44, %f36;
	ld.shared.f32 	%f46, [%r72+1736];
	fma.rn.f32 	%f47, %f39, %f46, %f38;
	ld.shared.f32 	%f48, [%r69+300];
	ld.shared.f32 	%f49, [%r72+12];
	fma.rn.f32 	%f50, %f48, %f49, %f41;
	ld.shared.f32 	%f51, [%r72+588];
	fma.rn.f32 	%f52, %f48, %f51, %f43;
	ld.shared.f32 	%f53, [%r72+1164];
	fma.rn.f32 	%f54, %f48, %f53, %f45;
	ld.shared.f32 	%f55, [%r72+1740];
	fma.rn.f32 	%f56, %f48, %f55, %f47;
	ld.shared.f32 	%f57, [%r69+304];
	ld.shared.f32 	%f58, [%r72+16];
	fma.rn.f32 	%f59, %f57, %f58, %f50;
	ld.shared.f32 	%f60, [%r72+592];
	fma.rn.f32 	%f61, %f57, %f60, %f52;
	ld.shared.f32 	%f62, [%r72+1168];
	fma.rn.f32 	%f63, %f57, %f62, %f54;
	ld.shared.f32 	%f64, [%r72+1744];
	fma.rn.f32 	%f65, %f57, %f64, %f56;
	ld.shared.f32 	%f66, [%r69+308];
	ld.shared.f32 	%f67, [%r72+20];
	fma.rn.f32 	%f68, %f66, %f67, %f59;
	ld.shared.f32 	%f69, [%r72+596];
	fma.rn.f32 	%f70, %f66, %f69, %f61;
	ld.shared.f32 	%f71, [%r72+1172];
	fma.rn.f32 	%f72, %f66, %f71, %f63;
	ld.shared.f32 	%f73, [%r72+1748];
	fma.rn.f32 	%f74, %f66, %f73, %f65;
	ld.shared.f32 	%f75, [%r69+600];
	ld.shared.f32 	%f76, [%r72+24];
	fma.rn.f32 	%f77, %f75, %f76, %f68;
	ld.shared.f32 	%f78, [%r72+600];
	fma.rn.f32 	%f79, %f75, %f78, %f70;
	ld.shared.f32 	%f80, [%r72+1176];
	fma.rn.f32 	%f81, %f75, %f80, %f72;
	ld.shared.f32 	%f82, [%r72+1752];
	fma.rn.f32 	%f83, %f75, %f82, %f74;
	ld.shared.f32 	%f84, [%r69+604];
	ld.shared.f32 	%f85, [%r72+28];
	fma.rn.f32 	%f86, %f84, %f85, %f77;
	ld.shared.f32 	%f87, [%r72+604];
	fma.rn.f32 	%f88, %f84, %f87, %f79;
	ld.shared.f32 	%f89, [%r72+1180];
	fma.rn.f32 	%f90, %f84, %f89, %f81;
	ld.shared.f32 	%f91, [%r72+1756];
	fma.rn.f32 	%f92, %f84, %f91, %f83;
	ld.shared.f32 	%f93, [%r69+608];
	ld.shared.f32 	%f94, [%r72+32];
	fma.rn.f32 	%f102, %f93, %f94, %f86;
	ld.shared.f32 	%f95, [%r72+608];
	fma.rn.f32 	%f103, %f93, %f95, %f88;
	ld.shared.f32 	%f96, [%r72+1184];
	fma.rn.f32 	%f104, %f93, %f96, %f90;
	ld.shared.f32 	%f97, [%r72+1760];
	fma.rn.f32 	%f105, %f93, %f97, %f92;
	mov.b32 	%r78, 1;
	mov.pred 	%p13, 0;
	@%p2 bra 	$L__BB1_6;
	add.s32 	%r77, %r77, 1;
	setp.ne.s32 	%p12, %r77, 8;
	@%p12 bra 	$L__BB1_1;
	cvta.to.global.u64 	%rd20, %rd3;
	mad.lo.s32 	%r73, %r1, 3230, %r2;
	mad.lo.s32 	%r74, %r3, 103968, %r73;
	mad.lo.s32 	%r75, %r4, 57, %r74;
	mad.lo.s32 	%r76, %r5, 19, %r75;
	mul.wide.u32 	%rd21, %r76, 4;
	add.s64 	%rd22, %rd20, %rd21;
	st.global.f32 	[%rd22], %f102;
	st.global.f32 	[%rd22+103968], %f103;
	st.global.f32 	[%rd22+207936], %f104;
	st.global.f32 	[%rd22+311904], %f105;
	ret;

}


// ===== COMPILED SASS (sm_100) =====

	.target	sm_100

	.elftype	@"ET_EXEC"


//--------------------- .note.nv.tkinfo           --------------------------
	.section	.note.nv.tkinfo,"",@"SHT_NOTE"
	.sectionflags	@"SHF_NOTE_NV_TKINFO"
	.tkinfo
        /*0018*/ 	.word	0x00000002
        /*0030*/ 	.string	""
        /*0030*/ 	.string	"ptxas"
        /*0030*/ 	.string	"Cuda compilation tools, release 13.0, V13.0.88"
        /*0030*/ 	.string	"Build cuda_13.0.r13.0/compiler.36424714_0"
        /*0030*/ 	.string	"-arch sm_100 -m 64 "



//--------------------- .note.nv.cuinfo           --------------------------
	.section	.note.nv.cuinfo,"",@"SHT_NOTE"
	.sectionflags	@"SHF_NOTE_NV_CUINFO"
        /*0018*/ 	.short	0x0002
        /*001a*/ 	.short	0x0064
        /*001c*/ 	.short	0x0082
	.zero		2


//--------------------- .nv.info                  --------------------------
	.section	.nv.info,"",@"SHT_CUDA_INFO"
	.align	4


	//----- nvinfo : EIATTR_REGCOUNT
	.align		4
        /*0000*/ 	.byte	0x04, 0x2f
        /*0002*/ 	.short	(.L_1 - .L_0)
	.align		4
.L_0:
        /*0004*/ 	.word	index@(bgemm_0)
        /*0008*/ 	.word	0x00000060


	//----- nvinfo : EIATTR_FRAME_SIZE
	.align		4
.L_1:
        /*000c*/ 	.byte	0x04, 0x11
        /*000e*/ 	.short	(.L_3 - .L_2)
	.align		4
.L_2:
        /*0010*/ 	.word	index@(bgemm_0)
        /*0014*/ 	.word	0x00000000


	//----- nvinfo : EIATTR_REGCOUNT
	.align		4
.L_3:
        /*0018*/ 	.byte	0x04, 0x2f
        /*001a*/ 	.short	(.L_5 - .L_4)
	.align		4
.L_4:
        /*001c*/ 	.word	index@(conv2d_4)
        /*0020*/ 	.word	0x00000020


	//----- nvinfo : EIATTR_FRAME_SIZE
	.align		4
.L_5:
        /*0024*/ 	.byte	0x04, 0x11
        /*0026*/ 	.short	(.L_7 - .L_6)
	.align		4
.L_6:
        /*0028*/ 	.word	index@(conv2d_4)
        /*002c*/ 	.word	0x00000000


	//----- nvinfo : EIATTR_MIN_STACK_SIZE
	.align		4
.L_7:
        /*0030*/ 	.byte	0x04, 0x12
        /*0032*/ 	.short	(.L_9 - .L_8)
	.align		4
.L_8:
        /*0034*/ 	.word	index@(conv2d_4)
        /*0038*/ 	.word	0x00000000


	//----- nvinfo : EIATTR_MIN_STACK_SIZE
	.align		4
.L_9:
        /*003c*/ 	.byte	0x04, 0x12
        /*003e*/ 	.short	(.L_11 - .L_10)
	.align		4
.L_10:
        /*0040*/ 	.word	index@(bgemm_0)
        /*0044*/ 	.word	0x00000000
.L_11:


//--------------------- .nv.compat                --------------------------
	.section	.nv.compat,"",@"SHT_CUDA_COMPAT_INFO"
	.align	4
        /*0000*/ 	.byte	0x02, 0x09, 0x00, 0x00, 0x02, 0x02, 0x01, 0x00, 0x02, 0x05, 0x05, 0x00, 0x03, 0x07, 0x01, 0x01
        /*0010*/ 	.byte	0x02, 0x03, 0x00, 0x00, 0x02, 0x06, 0x01, 0x00, 0x04, 0x0b, 0x08, 0x00, 0x09, 0x00, 0x00, 0x00
        /*0020*/ 	.byte	0x00, 0x00, 0x00, 0x00


//--------------------- .nv.info.conv2d_4         --------------------------
	.section	.nv.info.conv2d_4,"",@"SHT_CUDA_INFO"
	.sectionflags	@""
	.align	4


	//----- nvinfo : EIATTR_CUDA_API_VERSION
	.align		4
        /*0000*/ 	.byte	0x04, 0x37
        /*0002*/ 	.short	(.L_13 - .L_12)
.L_12:
        /*0004*/ 	.word	0x00000082


	//----- nvinfo : EIATTR_KPARAM_INFO
	.align		4
.L_13:
        /*0008*/ 	.byte	0x04, 0x17
        /*000a*/ 	.short	(.L_15 - .L_14)
.L_14:
        /*000c*/ 	.word	0x00000000
        /*0010*/ 	.short	0x0002
        /*0012*/ 	.short	0x0010
        /*0014*/ 	.byte	0x00, 0xf5, 0x21, 0x00


	//----- nvinfo : EIATTR_KPARAM_INFO
	.align		4
.L_15:
        /*0018*/ 	.byte	0x04, 0x17
        /*001a*/ 	.short	(.L_17 - .L_16)
.L_16:
        /*001c*/ 	.word	0x00000000
        /*0020*/ 	.short	0x0001
        /*0022*/ 	.short	0x0008
        /*0024*/ 	.byte	0x00, 0xf5, 0x21, 0x00


	//----- nvinfo : EIATTR_KPARAM_INFO
	.align		4
.L_17:
        /*0028*/ 	.byte	0x04, 0x17
        /*002a*/ 	.short	(.L_19 - .L_18)
.L_18:
        /*002c*/ 	.word	0x00000000
        /*0030*/ 	.short	0x0000
        /*0032*/ 	.short	0x0000
        /*0034*/ 	.byte	0x00, 0xf5, 0x21, 0x00


	//----- nvinfo : EIATTR_SPARSE_MMA_MASK
	.align		4
.L_19:
        /*0038*/ 	.byte	0x03, 0x50
        /*003a*/ 	.short	0x0000


	//----- nvinfo : EIATTR_MAXREG_COUNT
	.align		4
        /*003c*/ 	.byte	0x03, 0x1b
        /*003e*/ 	.short	0x00ff


	//----- nvinfo : EIATTR_NUM_BARRIERS
	.align		4
        /*0040*/ 	.byte	0x02, 0x4c
        /*0042*/ 	.byte	0x01
	.zero		1


	//----- nvinfo : EIATTR_MERCURY_ISA_VERSION
	.align		4
        /*0044*/ 	.byte	0x03, 0x5f
        /*0046*/ 	.short	0x0101


	//----- nvinfo : EIATTR_VRC_CTA_INIT_COUNT
	.align		4
        /*0048*/ 	.byte	0x02, 0x4a
	.zero		1
	.zero		1


	//----- nvinfo : EIATTR_EXIT_INSTR_OFFSETS
	.align		4
        /*004c*/ 	.byte	0x04, 0x1c
        /*004e*/ 	.short	(.L_21 - .L_20)


	//   ....[0]....
.L_20:
        /*0050*/ 	.word	0x00001180


	//----- nvinfo : EIATTR_MAX_THREADS
	.align		4
.L_21:
        /*0054*/ 	.byte	0x04, 0x05
        /*0056*/ 	.short	(.L_23 - .L_22)
.L_22:
        /*0058*/ 	.word	0x00000098
        /*005c*/ 	.word	0x00000001
        /*0060*/ 	.word	0x00000001


	//----- nvinfo : EIATTR_CRS_STACK_SIZE
	.align		4
.L_23:
        /*0064*/ 	.byte	0x04, 0x1e
        /*0066*/ 	.short	(.L_25 - .L_24)
.L_24:
        /*0068*/ 	.word	0x00000000


	//----- nvinfo : EIATTR_CBANK_PARAM_SIZE
	.align		4
.L_25:
        /*006c*/ 	.byte	0x03, 0x19
        /*006e*/ 	.short	0x0018


	//----- nvinfo : EIATTR_PARAM_CBANK
	.align		4
        /*0070*/ 	.byte	0x04, 0x0a
        /*0072*/ 	.short	(.L_27 - .L_26)
	.align		4
.L_26:
        /*0074*/ 	.word	index@(.nv.constant0.conv2d_4)
        /*0078*/ 	.short	0x0380
        /*007a*/ 	.short	0x0018


	//----- nvinfo : EIATTR_SW_WAR
	.align		4
.L_27:
        /*007c*/ 	.byte	0x04, 0x36
        /*007e*/ 	.short	(.L_29 - .L_28)
.L_28:
        /*0080*/ 	.word	0x00000008
.L_29:


//--------------------- .nv.info.bgemm_0          --------------------------
	.section	.nv.info.bgemm_0,"",@"SHT_CUDA_INFO"
	.sectionflags	@""
	.align	4


	//----- nvinfo : EIATTR_CUDA_API_VERSION
	.align		4
        /*0000*/ 	.byte	0x04, 0x37
        /*0002*/ 	.short	(.L_31 - .L_30)
.L_30:
        /*0004*/ 	.word	0x00000082


	//----- nvinfo : EIATTR_KPARAM_INFO
	.align		4
.L_31:
        /*0008*/ 	.byte	0x04, 0x17
        /*000a*/ 	.short	(.L_33 - .L_32)
.L_32:
        /*000c*/ 	.word	0x00000000
        /*0010*/ 	.short	0x0002
        /*0012*/ 	.short	0x0010
        /*0014*/ 	.byte	0x00, 0xf5, 0x21, 0x00


	//----- nvinfo : EIATTR_KPARAM_INFO
	.align		4
.L_33:
        /*0018*/ 	.byte	0x04, 0x17
        /*001a*/ 	.short	(.L_35 - .L_34)
.L_34:
        /*001c*/ 	.word	0x00000000
        /*0020*/ 	.short	0x0001
        /*0022*/ 	.short	0x0008
        /*0024*/ 	.byte	0x00, 0xf5, 0x21, 0x00


	//----- nvinfo : EIATTR_KPARAM_INFO
	.align		4
.L_35:
        /*0028*/ 	.byte	0x04, 0x17
        /*002a*/ 	.short	(.L_37 - .L_36)
.L_36:
        /*002c*/ 	.word	0x00000000
        /*0030*/ 	.short	0x0000
        /*0032*/ 	.short	0x0000
        /*0034*/ 	.byte	0x00, 0xf5, 0x21, 0x00


	//----- nvinfo : EIATTR_SPARSE_MMA_MASK
	.align		4
.L_37:
        /*0038*/ 	.byte	0x03, 0x50
        /*003a*/ 	.short	0x0000


	//----- nvinfo : EIATTR_MAXREG_COUNT
	.align		4
        /*003c*/ 	.byte	0x03, 0x1b
        /*003e*/ 	.short	0x00ff


	//----- nvinfo : EIATTR_NUM_BARRIERS
	.align		4
        /*0040*/ 	.byte	0x02, 0x4c
        /*0042*/ 	.byte	0x01
	.zero		1


	//----- nvinfo : EIATTR_MERCURY_ISA_VERSION
	.align		4
        /*0044*/ 	.byte	0x03, 0x5f
        /*0046*/ 	.short	0x0101


	//----- nvinfo : EIATTR_VRC_CTA_INIT_COUNT
	.align		4
        /*0048*/ 	.byte	0x02, 0x4a
	.zero		1
	.zero		1


	//----- nvinfo : EIATTR_EXIT_INSTR_OFFSETS
	.align		4
        /*004c*/ 	.byte	0x04, 0x1c
        /*004e*/ 	.short	(.L_39 - .L_38)


	//   ....[0]....
.L_38:
        /*0050*/ 	.word	0x00001110


	//----- nvinfo : EIATTR_MAX_THREADS
	.align		4
.L_39:
        /*0054*/ 	.byte	0x04, 0x05
        /*0056*/ 	.short	(.L_41 - .L_40)
.L_40:
        /*0058*/ 	.word	0x00000040
        /*005c*/ 	.word	0x00000001
        /*0060*/ 	.word	0x00000001


	//----- nvinfo : EIATTR_CBANK_PARAM_SIZE
	.align		4
.L_41:
        /*0064*/ 	.byte	0x03, 0x19
        /*0066*/ 	.short	0x0018


	//----- nvinfo : EIATTR_PARAM_CBANK
	.align		4
        /*0068*/ 	.byte	0x04, 0x0a
        /*006a*/ 	.short	(.L_43 - .L_42)
	.align		4
.L_42:
        /*006c*/ 	.word	index@(.nv.constant0.bgemm_0)
        /*0070*/ 	.short	0x0380
        /*0072*/ 	.short	0x0018


	//----- nvinfo : EIATTR_SW_WAR
	.align		4
.L_43:
        /*0074*/ 	.byte	0x04, 0x36
        /*0076*/ 	.short	(.L_45 - .L_44)
.L_44:
        /*0078*/ 	.word	0x00000008
.L_45:


//--------------------- .nv.callgraph             --------------------------
	.section	.nv.callgraph,"",@"SHT_CUDA_CALLGRAPH"
	.align	4
	.sectionentsize	8
	.align		4
        /*0000*/ 	.word	0x00000000
	.align		4
        /*0004*/ 	.word	0xffffffff
	.align		4
        /*0008*/ 	.word	0x00000000
	.align		4
        /*000c*/ 	.word	0xfffffffe
	.align		4
        /*0010*/ 	.word	0x00000000
	.align		4
        /*0014*/ 	.word	0xfffffffd
	.align		4
        /*0018*/ 	.word	0x00000000
	.align		4
        /*001c*/ 	.word	0xfffffffc


//--------------------- .text.conv2d_4            --------------------------
	.section	.text.conv2d_4,"ax",@progbits
	.align	128
        .global         conv2d_4
        .type           conv2d_4,@function
        .size           conv2d_4,(.L_x_10 - conv2d_4)
        .other          conv2d_4,@"STO_CUDA_ENTRY STV_DEFAULT"
conv2d_4:
.text.conv2d_4:
[----:B------:R-:W-:Y:S01]  /*0000*/  LDC R1, c[0x0][0x37c] ;  /* 0x0000df00ff017b82 */ /* 0x000fe20000000800 */
[----:B------:R-:W0:Y:S07]  /*0010*/  S2R R0, SR_TID.Z ;  /* 0x0000000000007919 */ /* 0x000e2e0000002300 */
[----:B------:R-:W1:Y:S01]  /*0020*/  S2UR UR5, SR_CgaCtaId ;  /* 0x00000000000579c3 */ /* 0x000e620000008800 */
[----:B------:R-:W-:Y:S01]  /*0030*/  UMOV UR4, 0x400 ;  /* 0x0000040000047882 */ /* 0x000fe20000000000 */
[----:B------:R-:W-:Y:S01]  /*0040*/  CS2R R20, SRZ ;  /* 0x0000000000147805 */ /* 0x000fe2000001ff00 */
[----:B------:R-:W0:Y:S01]  /*0050*/  S2R R9, SR_TID.X ;  /* 0x0000000000097919 */ /* 0x000e220000002100 */
[----:B------:R-:W-:Y:S01]  /*0060*/  IMAD.MOV.U32 R22, RZ, RZ, RZ ;  /* 0x000000ffff167224 */ /* 0x000fe200078e00ff */
[----:B------:R-:W2:Y:S01]  /*0070*/  LDCU.64 UR8, c[0x0][0x358] ;  /* 0x00006b00ff0877ac */ /* 0x000ea20008000a00 */
[----:B------:R-:W3:Y:S01]  /*0080*/  S2R R2, SR_CTAID.Y ;  /* 0x0000000000027919 */ /* 0x000ee20000002600 */
[----:B------:R-:W4:Y:S01]  /*0090*/  S2R R4, SR_CTAID.X ;  /* 0x0000000000047919 */ /* 0x000f220000002500 */
[----:B------:R-:W5:Y:S01]  /*00a0*/  S2R R3, SR_CTAID.Z ;  /* 0x0000000000037919 */ /* 0x000f620000002700 */
[----:B-1----:R-:W-:Y:S01]  /*00b0*/  ULEA UR4, UR5, UR4, 0x18 ;  /* 0x0000000405047291 */ /* 0x002fe2000f8ec0ff */
[----:B0-----:R-:W-:Y:S01]  /*00c0*/  IMAD R5, R0, 0x13, R9 ;  /* 0x0000001300057824 */ /* 0x001fe200078e0209 */
[----:B------:R-:W-:Y:S01]  /*00d0*/  PRMT R14, R9, 0x9910, RZ ;  /* 0x00009910090e7816 */ /* 0x000fe200000000ff */
[----:B---3--:R-:W-:-:S03]  /*00e0*/  IMAD R7, R2, 0x38c, RZ ;  /* 0x0000038c02077824 */ /* 0x008fc600078e02ff */
[C---:B------:R-:W-:Y:S01]  /*00f0*/  ISETP.GE.U32.AND P1, PT, R5.reuse, 0x4b, PT ;  /* 0x0000004b0500780c */ /* 0x040fe20003f26070 */
[C---:B------:R-:W-:Y:S01]  /*0100*/  IMAD R23, R5.reuse, 0x3, RZ ;  /* 0x0000000305177824 */ /* 0x040fe200078e02ff */
[----:B------:R-:W-:Y:S01]  /*0110*/  IADD3 R8, PT, PT, R5, 0xb5, RZ ;  /* 0x000000b505087810 */ /* 0x000fe20007ffe0ff */
[----:B----4-:R-:W-:Y:S01]  /*0120*/  IMAD R11, R4, 0x4c, R7 ;  /* 0x0000004c040b7824 */ /* 0x010fe200078e0207 */
[----:B------:R-:W-:Y:S01]  /*0130*/  SHF.L.U32 R7, R9, 0x2, RZ ;  /* 0x0000000209077819 */ /* 0x000fe200000006ff */
[----:B------:R-:W-:Y:S01]  /*0140*/  VIADD R26, R23, 0x2 ;  /* 0x00000002171a7836 */ /* 0x000fe20000000000 */
[C---:B------:R-:W-:Y:S02]  /*0150*/  SEL R10, R5.reuse, R8, !P1 ;  /* 0x00000008050a7207 */ /* 0x040fe40004800000 */
[----:B------:R-:W-:Y:S01]  /*0160*/  ISETP.GT.U32.AND P0, PT, R5, 0x4a, PT ;  /* 0x0000004a0500780c */ /* 0x000fe20003f04070 */
[----:B------:R-:W-:Y:S01]  /*0170*/  VIADD R8, R7, 0x2 ;  /* 0x0000000207087836 */ /* 0x000fe20000000000 */
[----:B-----5:R-:W-:-:S02]  /*0180*/  SHF.R.U32.HI R6, RZ, 0x1, R3 ;  /* 0x00000001ff067819 */ /* 0x020fc40000011603 */
[----:B------:R-:W-:Y:S02]  /*0190*/  LOP3.LUT R10, R10, 0xff, RZ, 0xc0, !PT ;  /* 0x000000ff0a0a7812 */ /* 0x000fe400078ec0ff */
[----:B------:R-:W-:Y:S01]  /*01a0*/  LOP3.LUT R12, R8, 0xfe, RZ, 0xc0, !PT ;  /* 0x000000fe080c7812 */ /* 0x000fe200078ec0ff */
[----:B------:R-:W-:Y:S01]  /*01b0*/  IMAD R6, R6, 0xc9490, R11 ;  /* 0x000c949006067824 */ /* 0x000fe200078e020b */
[----:B------:R-:W-:Y:S01]  /*01c0*/  IADD3 R25, PT, PT, R23, 0x1, RZ ;  /* 0x0000000117197810 */ /* 0x000fe20007ffe0ff */
[----:B------:R-:W-:Y:S02]  /*01d0*/  IMAD R10, R10, 0x29, RZ ;  /* 0x000000290a0a7824 */ /* 0x000fe400078e02ff */
[----:B------:R-:W-:Y:S01]  /*01e0*/  IMAD R13, R12, 0x39, RZ ;  /* 0x000000390c0d7824 */ /* 0x000fe200078e02ff */
[----:B------:R-:W-:Y:S01]  /*01f0*/  IADD3 R11, PT, PT, R6, 0xc949, RZ ;  /* 0x0000c949060b7810 */ /* 0x000fe20007ffe0ff */
[----:B------:R-:W-:Y:S01]  /*0200*/  IMAD R12, R14, 0x39, RZ ;  /* 0x000000390e0c7824 */ /* 0x000fe200078e02ff */
[----:B------:R-:W-:-:S02]  /*0210*/  @!P0 IADD3 R11, PT, PT, R6, RZ, RZ ;  /* 0x000000ff060b8210 */ /* 0x000fc40007ffe0ff */
[----:B------:R-:W-:Y:S01]  /*0220*/  SHF.R.U32.HI R6, RZ, 0xa, R10 ;  /* 0x0000000aff067819 */ /* 0x000fe2000001160a */
[----:B------:R-:W-:Y:S01]  /*0230*/  VIADD R10, R7, 0x3 ;  /* 0x00000003070a7836 */ /* 0x000fe20000000000 */
[----:B------:R-:W-:Y:S02]  /*0240*/  SHF.R.U32.HI R13, RZ, 0xa, R13 ;  /* 0x0000000aff0d7819 */ /* 0x000fe4000001160d */
[----:B------:R-:W-:Y:S01]  /*0250*/  LOP3.LUT R12, R12, 0xffff, RZ, 0xc0, !PT ;  /* 0x0000ffff0c0c7812 */ /* 0x000fe200078ec0ff */
[----:B------:R-:W-:Y:S01]  /*0260*/  IMAD R6, R6, 0xe3, R11 ;  /* 0x000000e306067824 */ /* 0x000fe200078e020b */
[----:B------:R-:W-:Y:S02]  /*0270*/  PRMT R16, R13, 0x9910, RZ ;  /* 0x000099100d107816 */ /* 0x000fe400000000ff */
[----:B------:R-:W-:Y:S02]  /*0280*/  LOP3.LUT R13, R10, 0xff, RZ, 0xc0, !PT ;  /* 0x000000ff0a0d7812 */ /* 0x000fe400078ec0ff */
[----:B------:R-:W-:-:S02]  /*0290*/  SHF.R.U32.HI R12, RZ, 0xa, R12 ;  /* 0x0000000aff0c7819 */ /* 0x000fc4000001160c */
[----:B------:R-:W-:Y:S01]  /*02a0*/  IADD3 R11, PT, PT, R7, 0x1, RZ ;  /* 0x00000001070b7810 */ /* 0x000fe20007ffe0ff */
[----:B------:R-:W-:Y:S01]  /*02b0*/  IMAD R15, R13, 0x39, RZ ;  /* 0x000000390d0f7824 */ /* 0x000fe200078e02ff */
[----:B------:R-:W-:Y:S01]  /*02c0*/  LOP3.LUT R13, R12, 0xffff, RZ, 0xc0, !PT ;  /* 0x0000ffff0c0d7812 */ /* 0x000fe200078ec0ff */
[----:B------:R-:W-:Y:S01]  /*02d0*/  IMAD R12, R16, 0x12, RZ ;  /* 0x00000012100c7824 */ /* 0x000fe200078e02ff */
[----:B------:R-:W-:Y:S02]  /*02e0*/  LOP3.LUT R14, R11, 0xfd, RZ, 0xc0, !PT ;  /* 0x000000fd0b0e7812 */ /* 0x000fe400078ec0ff */
[----:B------:R-:W-:Y:S01]  /*02f0*/  LOP3.LUT R16, R25, 0xffff, RZ, 0xc0, !PT ;  /* 0x0000ffff19107812 */ /* 0x000fe200078ec0ff */
[----:B------:R-:W-:Y:S01]  /*0300*/  IMAD.IADD R13, R13, 0x1, R0 ;  /* 0x000000010d0d7824 */ /* 0x000fe200078e0200 */
[----:B------:R-:W-:Y:S01]  /*0310*/  IADD3 R17, PT, PT, RZ, -R12, RZ ;  /* 0x8000000cff117210 */ /* 0x000fe20007ffe0ff */
[----:B------:R-:W-:Y:S01]  /*0320*/  IMAD R14, R14, 0x39, RZ ;  /* 0x000000390e0e7824 */ /* 0x000fe200078e02ff */
[----:B------:R-:W-:Y:S01]  /*0330*/  SHF.R.U32.HI R15, RZ, 0xa, R15 ;  /* 0x0000000aff0f7819 */ /* 0x000fe2000001160f */
[----:B------:R-:W-:Y:S01]  /*0340*/  IMAD R12, R16, 0x6d3b, RZ ;  /* 0x00006d3b100c7824 */ /* 0x000fe200078e02ff */
[----:B------:R-:W-:-:S02]  /*0350*/  ISETP.GE.U32.AND P0, PT, R13, 0x8, PT ;  /* 0x000000080d00780c */ /* 0x000fc40003f06070 */
[----:B------:R-:W-:Y:S02]  /*0360*/  PRMT R13, R17, 0x7710, RZ ;  /* 0x00007710110d7816 */ /* 0x000fe400000000ff */
[----:B------:R-:W-:Y:S02]  /*0370*/  SHF.R.U32.HI R14, RZ, 0xa, R14 ;  /* 0x0000000aff0e7819 */ /* 0x000fe4000001160e */
[----:B------:R-:W-:Y:S02]  /*0380*/  PRMT R15, R15, 0x9910, RZ ;  /* 0x000099100f0f7816 */ /* 0x000fe400000000ff */
[----:B------:R-:W-:Y:S02]  /*0390*/  SHF.R.U32.HI R12, RZ, 0x15, R12 ;  /* 0x00000015ff0c7819 */ /* 0x000fe4000001160c */
[----:B------:R-:W-:Y:S02]  /*03a0*/  IADD3 R8, PT, PT, R8, R13, RZ ;  /* 0x0000000d08087210 */ /* 0x000fe40007ffe0ff */
[----:B------:R-:W-:-:S02]  /*03b0*/  PRMT R13, R14, 0x9910, RZ ;  /* 0x000099100e0d7816 */ /* 0x000fc400000000ff */
[----:B------:R-:W-:Y:S01]  /*03c0*/  PRMT R14, R12, 0x9910, RZ ;  /* 0x000099100c0e7816 */ /* 0x000fe200000000ff */
[----:B------:R-:W-:Y:S01]  /*03d0*/  IMAD R12, R15, 0x12, RZ ;  /* 0x000000120f0c7824 */ /* 0x000fe200078e02ff */
[----:B------:R-:W-:Y:S01]  /*03e0*/  LOP3.LUT R15, R26, 0xffff, RZ, 0xc0, !PT ;  /* 0x0000ffff1a0f7812 */ /* 0x000fe200078ec0ff */
[----:B------:R-:W-:Y:S01]  /*03f0*/  IMAD R13, R13, 0x12, RZ ;  /* 0x000000120d0d7824 */ /* 0x000fe200078e02ff */
[----:B------:R-:W-:Y:S02]  /*0400*/  PRMT R16, R7, 0x9910, RZ ;  /* 0x0000991007107816 */ /* 0x000fe400000000ff */
[----:B------:R-:W-:Y:S01]  /*0410*/  IADD3 R17, PT, PT, RZ, -R12, RZ ;  /* 0x8000000cff117210 */ /* 0x000fe20007ffe0ff */
[----:B------:R-:W-:Y:S01]  /*0420*/  IMAD R12, R14, 0x4b, RZ ;  /* 0x0000004b0e0c7824 */ /* 0x000fe200078e02ff */
[----:B------:R-:W-:Y:S01]  /*0430*/  IADD3 R18, PT, PT, RZ, -R13, RZ ;  /* 0x8000000dff127210 */ /* 0x000fe20007ffe0ff */
[----:B------:R-:W-:Y:S01]  /*0440*/  IMAD R15, R15, 0x6d3b, RZ ;  /* 0x00006d3b0f0f7824 */ /* 0x000fe200078e02ff */
[----:B------:R-:W-:Y:S01]  /*0450*/  ISETP.LT.U32.AND P0, PT, R9, 0x12, !P0 ;  /* 0x000000120900780c */ /* 0x000fe20004701070 */
[----:B------:R-:W-:Y:S01]  /*0460*/  IMAD R13, R16, 0x39, RZ ;  /* 0x00000039100d7824 */ /* 0x000fe200078e02ff */
[----:B------:R-:W-:Y:S01]  /*0470*/  PRMT R16, R18, 0x7710, RZ ;  /* 0x0000771012107816 */ /* 0x000fe200000000ff */
[----:B------:R-:W-:Y:S01]  /*0480*/  IMAD.MOV R14, RZ, RZ, -R12 ;  /* 0x000000ffff0e7224 */ /* 0x000fe200078e0a0c */
[----:B------:R-:W-:-:S02]  /*0490*/  SHF.R.U32.HI R12, RZ, 0x15, R15 ;  /* 0x00000015ff0c7819 */ /* 0x000fc4000001160f */
[----:B------:R-:W-:Y:S02]  /*04a0*/  LOP3.LUT R13, R13, 0xffff, RZ, 0xc0, !PT ;  /* 0x0000ffff0d0d7812 */ /* 0x000fe400078ec0ff */
[----:B------:R-:W-:Y:S02]  /*04b0*/  PRMT R15, R12, 0x9910, RZ ;  /* 0x000099100c0f7816 */ /* 0x000fe400000000ff */
[----:B------:R-:W-:Y:S02]  /*04c0*/  SHF.R.U32.HI R12, RZ, 0xa, R13 ;  /* 0x0000000aff0c7819 */ /* 0x000fe4000001160d */
[----:B------:R-:W-:Y:S02]  /*04d0*/  MOV R13, R15 ;  /* 0x0000000f000d7202 */ /* 0x000fe40000000f00 */
[----:B------:R-:W-:Y:S02]  /*04e0*/  IADD3 R11, PT, PT, R11, R16, RZ ;  /* 0x000000100b0b7210 */ /* 0x000fe40007ffe0ff */
[----:B------:R-:W-:Y:S01]  /*04f0*/  PRMT R16, R12, 0x9910, RZ ;  /* 0x000099100c107816 */ /* 0x000fe200000000ff */
[----:B------:R-:W-:Y:S01]  /*0500*/  IMAD.SHL.U32 R12, R9, 0x2, RZ ;  /* 0x00000002090c7824 */ /* 0x000fe200078e00ff */
[----:B------:R-:W-:Y:S01]  /*0510*/  LOP3.LUT R15, R23, 0xffff, RZ, 0xc0, !PT ;  /* 0x0000ffff170f7812 */ /* 0x000fe200078ec0ff */
[----:B------:R-:W-:Y:S01]  /*0520*/  IMAD R9, R13, 0x4b, RZ ;  /* 0x0000004b0d097824 */ /* 0x000fe200078e02ff */
[----:B------:R-:W-:-:S02]  /*0530*/  PRMT R14, R14, 0x7710, RZ ;  /* 0x000077100e0e7816 */ /* 0x000fc400000000ff */
[----:B------:R-:W-:Y:S01]  /*0540*/  PRMT R17, R17, 0x7710, RZ ;  /* 0x0000771011117816 */ /* 0x000fe200000000ff */
[----:B------:R-:W-:Y:S01]  /*0550*/  IMAD R15, R15, 0x1b4f, RZ ;  /* 0x00001b4f0f0f7824 */ /* 0x000fe200078e02ff */
[----:B------:R-:W-:Y:S02]  /*0560*/  IADD3 R9, PT, PT, RZ, -R9, RZ ;  /* 0x80000009ff097210 */ /* 0x000fe40007ffe0ff */
[----:B------:R-:W-:Y:S02]  /*0570*/  IADD3 R25, PT, PT, R25, R14, RZ ;  /* 0x0000000e19197210 */ /* 0x000fe40007ffe0ff */
[C---:B------:R-:W-:Y:S02]  /*0580*/  LOP3.LUT R13, R12.reuse, 0xfe, RZ, 0xc0, !PT ;  /* 0x000000fe0c0d7812 */ /* 0x040fe400078ec0ff */
[----:B------:R-:W-:Y:S01]  /*0590*/  IADD3 R14, PT, PT, R12, 0x1, RZ ;  /* 0x000000010c0e7810 */ /* 0x000fe20007ffe0ff */
[----:B------:R-:W-:Y:S01]  /*05a0*/  IMAD R12, R16, 0x12, RZ ;  /* 0x00000012100c7824 */ /* 0x000fe200078e02ff */
[----:B------:R-:W-:Y:S01]  /*05b0*/  IADD3 R10, PT, PT, R10, R17, RZ ;  /* 0x000000110a0a7210 */ /* 0x000fe20007ffe0ff */
[----:B------:R-:W-:Y:S01]  /*05c0*/  IMAD R13, R13, 0x39, RZ ;  /* 0x000000390d0d7824 */ /* 0x000fe200078e02ff */
[----:B------:R-:W-:-:S02]  /*05d0*/  PRMT R17, R9, 0x7710, RZ ;  /* 0x0000771009117816 */ /* 0x000fc400000000ff */
[----:B------:R-:W-:Y:S02]  /*05e0*/  SHF.R.U32.HI R9, RZ, 0x13, R15 ;  /* 0x00000013ff097819 */ /* 0x000fe4000001160f */
[----:B------:R-:W-:Y:S01]  /*05f0*/  IADD3 R16, PT, PT, RZ, -R12, RZ ;  /* 0x8000000cff107210 */ /* 0x000fe20007ffe0ff */
[----:B------:R-:W-:Y:S01]  /*0600*/  IMAD.IADD R26, R26, 0x1, R17 ;  /* 0x000000011a1a7824 */ /* 0x000fe200078e0211 */
[----:B------:R-:W-:Y:S02]  /*0610*/  PRMT R12, R9, 0x9910, RZ ;  /* 0x00009910090c7816 */ /* 0x000fe400000000ff */
[----:B------:R-:W-:Y:S02]  /*0620*/  LOP3.LUT R14, R14, 0xff, RZ, 0xc0, !PT ;  /* 0x000000ff0e0e7812 */ /* 0x000fe400078ec0ff */
[----:B------:R-:W-:Y:S01]  /*0630*/  PRMT R16, R16, 0x7710, RZ ;  /* 0x0000771010107816 */ /* 0x000fe200000000ff */
[----:B------:R-:W-:Y:S01]  /*0640*/  IMAD R12, R12, 0x4b, RZ ;  /* 0x0000004b0c0c7824 */ /* 0x000fe200078e02ff */
[----:B------:R-:W-:Y:S01]  /*0650*/  SHF.R.U32.HI R13, RZ, 0x9, R13 ;  /* 0x00000009ff0d7819 */ /* 0x000fe2000001160d */
[----:B------:R-:W-:Y:S01]  /*0660*/  IMAD R14, R14, 0x39, RZ ;  /* 0x000000390e0e7824 */ /* 0x000fe200078e02ff */
[----:B------:R-:W-:-:S02]  /*0670*/  IADD3 R9, PT, PT, R7, R16, RZ ;  /* 0x0000001007097210 */ /* 0x000fc40007ffe0ff */
[----:B------:R-:W-:Y:S02]  /*0680*/  IADD3 R24, PT, PT, RZ, -R12, RZ ;  /* 0x8000000cff187210 */ /* 0x000fe40007ffe0ff */
[----:B------:R-:W-:Y:S02]  /*0690*/  SHF.R.U32.HI R15, RZ, 0x9, R14 ;  /* 0x00000009ff0f7819 */ /* 0x000fe4000001160e */
[----:B------:R-:W-:Y:S02]  /*06a0*/  PRMT R24, R24, 0x7710, RZ ;  /* 0x0000771018187816 */ /* 0x000fe400000000ff */
[----:B------:R-:W-:Y:S02]  /*06b0*/  LOP3.LUT R16, R10, 0xff, RZ, 0xc0, !PT ;  /* 0x000000ff0a107812 */ /* 0x000fe400078ec0ff */
[----:B------:R-:W-:Y:S02]  /*06c0*/  LOP3.LUT R10, R11, 0xff, RZ, 0xc0, !PT ;  /* 0x000000ff0b0a7812 */ /* 0x000fe400078ec0ff */
[----:B------:R-:W-:Y:S01]  /*06d0*/  LOP3.LUT R14, R9, 0xfe, RZ, 0xc0, !PT ;  /* 0x000000fe090e7812 */ /* 0x000fe200078ec0ff */
[----:B------:R-:W-:Y:S01]  /*06e0*/  IMAD R9, R15, 0x90, R16 ;  /* 0x000000900f097824 */ /* 0x000fe200078e0210 */
[----:B------:R-:W-:Y:S01]  /*06f0*/  LOP3.LUT R8, R8, 0xfe, RZ, 0xc0, !PT ;  /* 0x000000fe08087812 */ /* 0x000fe200078ec0ff */
[----:B------:R-:W-:Y:S01]  /*0700*/  IMAD R10, R13, 0x90, R10 ;  /* 0x000000900d0a7824 */ /* 0x000fe200078e020a */
[----:B------:R-:W-:Y:S01]  /*0710*/  IADD3 R24, PT, PT, R23, R24, RZ ;  /* 0x0000001817187210 */ /* 0x000fe20007ffe0ff */
[----:B------:R-:W-:Y:S01]  /*0720*/  IMAD R11, R13, 0x90, R14 ;  /* 0x000000900d0b7824 */ /* 0x000fe200078e020e */
[----:B------:R-:W-:Y:S01]  /*0730*/  CS2R R12, SRZ ;  /* 0x00000000000c7805 */ /* 0x000fe2000001ff00 */
[----:B------:R-:W-:Y:S01]  /*0740*/  IMAD R8, R15, 0x90, R8 ;  /* 0x000000900f087824 */ /* 0x000fe200078e0208 */
[----:B------:R-:W-:-:S02]  /*0750*/  LEA R23, R23, UR4, 0x2 ;  /* 0x0000000417177c11 */ /* 0x000fc4000f8e10ff */
[----:B------:R-:W-:Y:S02]  /*0760*/  LOP3.LUT R24, R24, 0xffff, RZ, 0xc0, !PT ;  /* 0x0000ffff18187812 */ /* 0x000fe400078ec0ff */
[----:B------:R-:W-:Y:S02]  /*0770*/  LOP3.LUT R25, R25, 0xffff, RZ, 0xc0, !PT ;  /* 0x0000ffff19197812 */ /* 0x000fe400078ec0ff */
[----:B--2---:R-:W-:-:S07]  /*0780*/  LOP3.LUT R26, R26, 0xffff, RZ, 0xc0, !PT ;  /* 0x0000ffff1a1a7812 */ /* 0x004fce00078ec0ff */
.L_x_5:
[----:B------:R-:W-:Y:S01]  /*0790*/  BAR.SYNC.DEFER_BLOCKING 0x0 ;  /* 0x0000000000007b1d */ /* 0x000fe20000010000 */
[----:B------:R-:W-:-:S05]  /*07a0*/  ISETP.GT.U32.AND P1, PT, R5, 0x95, PT ;  /* 0x000000950500780c */ /* 0x000fca0003f24070 */
[----:B------:R-:W-:Y:S08]  /*07b0*/  BSSY.RECONVERGENT B0, `(.L_x_0) ;  /* 0x0000010000007945 */ /* 0x000ff00003800200 */
[----:B------:R-:W-:Y:S05]  /*07c0*/  @P1 BRA `(.L_x_1) ;  /* 0x0000000000381947 */ /* 0x000fea0003800000 */
[----:B------:R-:W0:Y:S01]  /*07d0*/  LDC.64 R14, c[0x0][0x388] ;  /* 0x0000e200ff0e7b82 */ /* 0x000e220000000a00 */
[----:B------:R-:W-:-:S05]  /*07e0*/  IMAD R17, R13, 0x19292, R6 ;  /* 0x000192920d117824 */ /* 0x000fca00078e0206 */
[-C--:B------:R-:W-:Y:S02]  /*07f0*/  IADD3 R19, PT, PT, R24, R17.reuse, RZ ;  /* 0x0000001118137210 */ /* 0x080fe40007ffe0ff */
[-C--:B------:R-:W-:Y:S02]  /*0800*/  IADD3 R27, PT, PT, R25, R17.reuse, RZ ;  /* 0x00000011191b7210 */ /* 0x080fe40007ffe0ff */
[----:B------:R-:W-:Y:S01]  /*0810*/  IADD3 R29, PT, PT, R26, R17, RZ ;  /* 0x000000111a1d7210 */ /* 0x000fe20007ffe0ff */
[----:B0-----:R-:W-:-:S04]  /*0820*/  IMAD.WIDE.U32 R18, R19, 0x4, R14 ;  /* 0x0000000413127825 */ /* 0x001fc800078e000e */
[--C-:B------:R-:W-:Y:S02]  /*0830*/  IMAD.WIDE.U32 R16, R27, 0x4, R14.reuse ;  /* 0x000000041b107825 */ /* 0x100fe400078e000e */
[----:B------:R-:W2:Y:S02]  /*0840*/  LDG.E.CONSTANT R18, desc[UR8][R18.64] ;  /* 0x0000000812127981 */ /* 0x000ea4000c1e9900 */
[----:B------:R-:W-:Y:S02]  /*0850*/  IMAD.WIDE.U32 R14, R29, 0x4, R14 ;  /* 0x000000041d0e7825 */ /* 0x000fe400078e000e */
[----:B------:R-:W3:Y:S04]  /*0860*/  LDG.E.CONSTANT R16, desc[UR8][R16.64] ;  /* 0x0000000810107981 */ /* 0x000ee8000c1e9900 */
[----:B------:R-:W4:Y:S04]  /*0870*/  LDG.E.CONSTANT R14, desc[UR8][R14.64] ;  /* 0x000000080e0e7981 */ /* 0x000f28000c1e9900 */
[----:B--2---:R0:W-:Y:S04]  /*0880*/  STS [R23], R18 ;  /* 0x0000001217007388 */ /* 0x0041e80000000800 */
[----:B---3--:R0:W-:Y:S04]  /*0890*/  STS [R23+0x4], R16 ;  /* 0x0000041017007388 */ /* 0x0081e80000000800 */
[----:B----4-:R0:W-:Y:S02]  /*08a0*/  STS [R23+0x8], R14 ;  /* 0x0000080e17007388 */ /* 0x0101e40000000800 */
.L_x_1:
[----:B------:R-:W-:Y:S05]  /*08b0*/  BSYNC.RECONVERGENT B0 ;  /* 0x0000000000007941 */ /* 0x000fea0003800200 */
.L_x_0:
[----:B------:R-:W-:Y:S04]  /*08c0*/  BSSY.RECONVERGENT B0, `(.L_x_2) ;  /* 0x000001c000007945 */ /* 0x000fe80003800200 */
[----:B------:R-:W-:Y:S05]  /*08d0*/  @!P0 BRA `(.L_x_3) ;  /* 0x0000000000688947 */ /* 0x000fea0003800000 */
[----:B0-----:R-:W-:Y:S01]  /*08e0*/  LOP3.LUT R16, R3, 0x1, RZ, 0xc0, !PT ;  /* 0x0000000103107812 */ /* 0x001fe200078ec0ff */
[----:B------:R-:W0:Y:S03]  /*08f0*/  LDC.64 R14, c[0x0][0x390] ;  /* 0x0000e400ff0e7b82 */ /* 0x000e260000000a00 */
[----:B------:R-:W-:-:S04]  /*0900*/  ISETP.NE.U32.AND P1, PT, R16, 0x1, PT ;  /* 0x000000011000780c */ /* 0x000fc80003f25070 */
[----:B------:R-:W-:-:S05]  /*0910*/  SEL R17, RZ, 0x1200, P1 ;  /* 0x00001200ff117807 */ /* 0x000fca0000800000 */
[----:B------:R-:W-:-:S04]  /*0920*/  IMAD R28, R0, 0x240, R17 ;  /* 0x00000240001c7824 */ /* 0x000fc800078e0211 */
[----:B------:R-:W-:-:S04]  /*0930*/  IMAD R28, R13, 0x12, R28 ;  /* 0x000000120d1c7824 */ /* 0x000fc800078e021c */
[----:B------:R-:W-:Y:S01]  /*0940*/  IMAD.IADD R17, R11, 0x1, R28 ;  /* 0x000000010b117824 */ /* 0x000fe200078e021c */
[----:B------:R-:W-:-:S03]  /*0950*/  IADD3 R19, PT, PT, R10, R28, RZ ;  /* 0x0000001c0a137210 */ /* 0x000fc60007ffe0ff */
[----:B0-----:R-:W-:-:S04]  /*0960*/  IMAD.WIDE.U32 R16, R17, 0x4, R14 ;  /* 0x0000000411107825 */ /* 0x001fc800078e000e */
[----:B------:R-:W-:Y:S01]  /*0970*/  IMAD.WIDE.U32 R18, R19, 0x4, R14 ;  /* 0x0000000413127825 */ /* 0x000fe200078e000e */
[-C--:B------:R-:W-:Y:S01]  /*0980*/  IADD3 R29, PT, PT, R8, R28.reuse, RZ ;  /* 0x0000001c081d7210 */ /* 0x080fe20007ffe0ff */
[----:B------:R-:W2:Y:S04]  /*0990*/  LDG.E.CONSTANT R16, desc[UR8][R16.64] ;  /* 0x0000000810107981 */ /* 0x000ea8000c1e9900 */
[----:B------:R0:W2:Y:S01]  /*09a0*/  LDG.E.CONSTANT R17, desc[UR8][R18.64] ;  /* 0x0000000812117981 */ /* 0x0000a2000c1e9900 */
[----:B------:R-:W1:Y:S01]  /*09b0*/  S2UR UR5, SR_CgaCtaId ;  /* 0x00000000000579c3 */ /* 0x000e620000008800 */
[----:B------:R-:W-:Y:S01]  /*09c0*/  UMOV UR4, 0x400 ;  /* 0x0000040000047882 */ /* 0x000fe20000000000 */
[----:B------:R-:W-:Y:S01]  /*09d0*/  IMAD R27, R0, 0x48, R7 ;  /* 0x00000048001b7824 */ /* 0x000fe200078e0207 */
[----:B------:R-:W-:Y:S01]  /*09e0*/  UIADD3 UR4, UPT, UPT, UR4, 0x708, URZ ;  /* 0x0000070804047890 */ /* 0x000fe2000fffe0ff */
[----:B0-----:R-:W-:Y:S01]  /*09f0*/  IADD3 R19, PT, PT, R9, R28, RZ ;  /* 0x0000001c09137210 */ /* 0x001fe20007ffe0ff */
[----:B------:R-:W-:-:S04]  /*0a00*/  IMAD.WIDE.U32 R28, R29, 0x4, R14 ;  /* 0x000000041d1c7825 */ /* 0x000fc800078e000e */
[----:B------:R-:W-:Y:S01]  /*0a10*/  IMAD.WIDE.U32 R14, R19, 0x4, R14 ;  /* 0x00000004130e7825 */ /* 0x000fe200078e000e */
[----:B------:R-:W3:Y:S04]  /*0a20*/  LDG.E.CONSTANT R18, desc[UR8][R28.64] ;  /* 0x000000081c127981 */ /* 0x000ee8000c1e9900 */
[----:B------:R-:W3:Y:S01]  /*0a30*/  LDG.E.CONSTANT R19, desc[UR8][R14.64] ;  /* 0x000000080e137981 */ /* 0x000ee2000c1e9900 */
[----:B-1----:R-:W-:-:S06]  /*0a40*/  ULEA UR4, UR5, UR4, 0x18 ;  /* 0x0000000405047291 */ /* 0x002fcc000f8ec0ff */
[----:B------:R-:W-:-:S05]  /*0a50*/  LEA R27, R27, UR4, 0x2 ;  /* 0x000000041b1b7c11 */ /* 0x000fca000f8e10ff */
[----:B--2---:R1:W-:Y:S04]  /*0a60*/  STS.64 [R27], R16 ;  /* 0x000000101b007388 */ /* 0x0043e80000000a00 */
[----:B---3--:R1:W-:Y:S02]  /*0a70*/  STS.64 [R27+0x8], R18 ;  /* 0x000008121b007388 */ /* 0x0083e40000000a00 */
.L_x_3:
[----:B------:R-:W-:Y:S05]  /*0a80*/  BSYNC.RECONVERGENT B0 ;  /* 0x0000000000007941 */ /* 0x000fea0003800200 */
.L_x_2:
[----:B------:R-:W2:Y:S08]  /*0a90*/  S2UR UR5, SR_CgaCtaId ;  /* 0x00000000000579c3 */ /* 0x000eb00000008800 */
[----:B------:R-:W-:Y:S01]  /*0aa0*/  BAR.SYNC.DEFER_BLOCKING 0x0 ;  /* 0x0000000000007b1d */ /* 0x000fe20000010000 */
[----:B0-----:R-:W-:Y:S01]  /*0ab0*/  IMAD.MOV.U32 R14, RZ, RZ, RZ ;  /* 0x000000ffff0e7224 */ /* 0x001fe200078e00ff */
[----:B------:R-:W-:-:S04]  /*0ac0*/  UPLOP3.LUT UP0, UPT, UPT, UPT, UPT, 0x80, 0x8 ;  /* 0x000000000008789c */ /* 0x000fc80003f0f070 */
[----:B------:R-:W-:Y:S02]  /*0ad0*/  UMOV UR4, 0x400 ;  /* 0x0000040000047882 */ /* 0x000fe40000000000 */
[----:B------:R-:W-:Y:S02]  /*0ae0*/  UIADD3 UR6, UPT, UPT, UR4, 0x708, URZ ;  /* 0x0000070804067890 */ /* 0x000fe4000fffe0ff */
[----:B--2---:R-:W-:Y:S02]  /*0af0*/  ULEA UR4, UR5, UR4, 0x18 ;  /* 0x0000000405047291 */ /* 0x004fe4000f8ec0ff */
[----:B------:R-:W-:-:S12]  /*0b00*/  ULEA UR6, UR5, UR6, 0x18 ;  /* 0x0000000605067291 */ /* 0x000fd8000f8ec0ff */
.L_x_4:
[----:B------:R-:W-:Y:S01]  /*0b10*/  LEA R15, R0, R14, 0x1 ;  /* 0x0000000e000f7211 */ /* 0x000fe200078e08ff */
[----:B------:R-:W-:Y:S01]  /*0b20*/  IMAD R14, R14, 0xe1, R7 ;  /* 0x000000e10e0e7824 */ /* 0x000fe200078e0207 */
[----:B------:R-:W-:Y:S02]  /*0b30*/  UPLOP3.LUT UP1, UPT, UPT, UPT, UP0, 0x80, 0x8 ;  /* 0x000000000008789c */ /* 0x000fe40003f2f000 */
[----:B------:R-:W-:Y:S01]  /*0b40*/  UPLOP3.LUT UP0, UPT, UPT, UPT, UPT, 0x40, 0x4 ;  /* 0x000000000004789c */ /* 0x000fe20003f0e870 */
[----:B------:R-:W-:Y:S01]  /*0b50*/  IMAD R15, R15, 0x9, RZ ;  /* 0x000000090f0f7824 */ /* 0x000fe200078e02ff */
[----:B------:R-:W-:-:S04]  /*0b60*/  LEA R14, R14, UR4, 0x2 ;  /* 0x000000040e0e7c11 */ /* 0x000fc8000f8e10ff */
[----:B------:R-:W-:Y:S01]  /*0b70*/  LEA R15, R15, UR6, 0x2 ;  /* 0x000000060f0f7c11 */ /* 0x000fe2000f8e10ff */
[----:B-1----:R-:W-:Y:S04]  /*0b80*/  LDS R17, [R14] ;  /* 0x000000000e117984 */ /* 0x002fe80000000800 */
[----:B------:R-:W0:Y:S04]  /*0b90*/  LDS R16, [R15] ;  /* 0x000000000f107984 */ /* 0x000e280000000800 */
[----:B------:R-:W1:Y:S04]  /*0ba0*/  LDS R19, [R15+0x240] ;  /* 0x000240000f137984 */ /* 0x000e680000000800 */
[----:B------:R-:W2:Y:S04]  /*0bb0*/  LDS R18, [R15+0x480] ;  /* 0x000480000f127984 */ /* 0x000ea80000000800 */
[----:B------:R-:W-:Y:S04]  /*0bc0*/  LDS R27, [R15+0x6c4] ;  /* 0x0006c4000f1b7984 */ /* 0x000fe80000000800 */
[----:B------:R-:W-:Y:S04]  /*0bd0*/  LDS R29, [R15+0x6d8] ;  /* 0x0006d8000f1d7984 */ /* 0x000fe80000000800 */
[----:B------:R-:W-:Y:S01]  /*0be0*/  LDS R28, [R15+0x6e0] ;  /* 0x0006e0000f1c7984 */ /* 0x000fe20000000800 */
[C---:B0-----:R-:W-:Y:S01]  /*0bf0*/  FFMA R12, R17.reuse, R16, R12 ;  /* 0x00000010110c7223 */ /* 0x041fe2000000000c */
[----:B-1----:R-:W-:-:S02]  /*0c00*/  FFMA R20, R17, R19, R20 ;  /* 0x0000001311147223 */ /* 0x002fc40000000014 */
[----:B------:R-:W-:Y:S01]  /*0c10*/  LDS R19, [R14+0x4] ;  /* 0x000004000e137984 */ /* 0x000fe20000000800 */
[----:B--2---:R-:W-:-:S03]  /*0c20*/  FFMA R16, R17, R18, R21 ;  /* 0x0000001211107223 */ /* 0x004fc60000000015 */
[----:B------:R-:W0:Y:S04]  /*0c30*/  LDS R18, [R15+0x6c0] ;  /* 0x0006c0000f127984 */ /* 0x000e280000000800 */
[----:B------:R-:W1:Y:S01]  /*0c40*/  LDS R21, [R15+0x4] ;  /* 0x000004000f157984 */ /* 0x000e620000000800 */
[----:B0-----:R-:W-:-:S03]  /*0c50*/  FFMA R22, R17, R18, R22 ;  /* 0x0000001211167223 */ /* 0x001fc60000000016 */
[----:B------:R-:W0:Y:S01]  /*0c60*/  LDS R17, [R15+0x244] ;  /* 0x000244000f117984 */ /* 0x000e220000000800 */
[C---:B-1----:R-:W-:Y:S01]  /*0c70*/  FFMA R12, R19.reuse, R21, R12 ;  /* 0x00000015130c7223 */ /* 0x042fe2000000000c */
[C---:B------:R-:W-:Y:S02]  /*0c80*/  FFMA R22, R19.reuse, R27, R22 ;  /* 0x0000001b13167223 */ /* 0x040fe40000000016 */
[----:B------:R-:W1:Y:S04]  /*0c90*/  LDS R21, [R15+0x484] ;  /* 0x000484000f157984 */ /* 0x000e680000000800 */
[----:B------:R-:W-:Y:S04]  /*0ca0*/  LDS R18, [R15+0x8] ;  /* 0x000008000f127984 */ /* 0x000fe80000000800 */
[----:B------:R-:W-:Y:S01]  /*0cb0*/  LDS R27, [R15+0x6cc] ;  /* 0x0006cc000f1b7984 */ /* 0x000fe20000000800 */
[----:B0-----:R-:W-:-:S03]  /*0cc0*/  FFMA R20, R19, R17, R20 ;  /* 0x0000001113147223 */ /* 0x001fc60000000014 */
[----:B------:R-:W0:Y:S01]  /*0cd0*/  LDS R17, [R14+0x8] ;  /* 0x000008000e117984 */ /* 0x000e220000000800 */
[----:B-1----:R-:W-:-:S03]  /*0ce0*/  FFMA R16, R19, R21, R16 ;  /* 0x0000001513107223 */ /* 0x002fc60000000010 */
[----:B------:R-:W1:Y:S04]  /*0cf0*/  LDS R19, [R15+0x248] ;  /* 0x000248000f137984 */ /* 0x000e680000000800 */
[----:B------:R-:W2:Y:S01]  /*0d00*/  LDS R21, [R15+0x488] ;  /* 0x000488000f157984 */ /* 0x000ea20000000800 */
[----:B0-----:R-:W-:-:S03]  /*0d10*/  FFMA R12, R17, R18, R12 ;  /* 0x00000012110c7223 */ /* 0x001fc6000000000c */
[----:B------:R-:W0:Y:S01]  /*0d20*/  LDS R18, [R15+0x6c8] ;  /* 0x0006c8000f127984 */ /* 0x000e220000000800 */
[----:B-1----:R-:W-:-:S03]  /*0d30*/  FFMA R20, R17, R19, R20 ;  /* 0x0000001311147223 */ /* 0x002fc60000000014 */
[----:B------:R-:W1:Y:S01]  /*0d40*/  LDS R19, [R14+0x12c] ;  /* 0x00012c000e137984 */ /* 0x000e620000000800 */
[----:B--2---:R-:W-:-:S03]  /*0d50*/  FFMA R16, R17, R21, R16 ;  /* 0x0000001511107223 */ /* 0x004fc60000000010 */
[----:B------:R-:W2:Y:S01]  /*0d60*/  LDS R21, [R15+0xc] ;  /* 0x00000c000f157984 */ /* 0x000ea20000000800 */
[----:B0-----:R-:W-:-:S03]  /*0d70*/  FFMA R22, R17, R18, R22 ;  /* 0x0000001211167223 */ /* 0x001fc60000000016 */
[----:B------:R-:W0:Y:S01]  /*0d80*/  LDS R17, [R15+0x24c] ;  /* 0x00024c000f117984 */ /* 0x000e220000000800 */
[----:B-1----:R-:W-:-:S03]  /*0d90*/  FFMA R22, R19, R27, R22 ;  /* 0x0000001b13167223 */ /* 0x002fc60000000016 */
[----:B------:R-:W-:Y:S01]  /*0da0*/  LDS R18, [R15+0x10] ;  /* 0x000010000f127984 */ /* 0x000fe20000000800 */
[----:B--2---:R-:W-:-:S03]  /*0db0*/  FFMA R12, R19, R21, R12 ;  /* 0x00000015130c7223 */ /* 0x004fc6000000000c */
[----:B------:R-:W1:Y:S04]  /*0dc0*/  LDS R21, [R15+0x48c] ;  /* 0x00048c000f157984 */ /* 0x000e680000000800 */
        /* <DEDUP_REMOVED lines=13> */
[----:B------:R-:W0:Y:S04]  /*0ea0*/  LDS R17, [R15+0x254] ;  /* 0x000254000f117984 */ /* 0x000e280000000800 */
[----:B------:R-:W-:Y:S01]  /*0eb0*/  LDS R18, [R15+0x25c] ;  /* 0x00025c000f127984 */ /* 0x000fe20000000800 */
[----:B-1----:R-:W-:-:S03]  /*0ec0*/  FFMA R22, R19, R27, R22 ;  /* 0x0000001b13167223 */ /* 0x002fc60000000016 */
[----:B------:R-:W-:Y:S01]  /*0ed0*/  LDS R27, [R15+0x498] ;  /* 0x000498000f1b7984 */ /* 0x000fe20000000800 */
[----:B--2---:R-:W-:-:S03]  /*0ee0*/  FFMA R12, R19, R21, R12 ;  /* 0x00000015130c7223 */ /* 0x004fc6000000000c */
[----:B------:R-:W1:Y:S01]  /*0ef0*/  LDS R21, [R15+0x494] ;  /* 0x000494000f157984 */ /* 0x000e620000000800 */
[----:B0-----:R-:W-:-:S03]  /*0f00*/  FFMA R20, R19, R17, R20 ;  /* 0x0000001113147223 */ /* 0x001fc60000000014 */
[----:B------:R-:W0:Y:S01]  /*0f10*/  LDS R17, [R14+0x258] ;  /* 0x000258000e117984 */ /* 0x000e220000000800 */
[----:B-1----:R-:W-:-:S03]  /*0f20*/  FFMA R16, R19, R21, R16 ;  /* 0x0000001513107223 */ /* 0x002fc60000000010 */
[----:B------:R-:W1:Y:S04]  /*0f30*/  LDS R19, [R15+0x18] ;  /* 0x000018000f137984 */ /* 0x000e680000000800 */
[----:B------:R-:W2:Y:S01]  /*0f40*/  LDS R21, [R15+0x258] ;  /* 0x000258000f157984 */ /* 0x000ea20000000800 */
[----:B0-----:R-:W-:-:S03]  /*0f50*/  FFMA R27, R17, R27, R16 ;  /* 0x0000001b111b7223 */ /* 0x001fc60000000010 */
[----:B------:R-:W-:Y:S01]  /*0f60*/  LDS R16, [R15+0x1c] ;  /* 0x00001c000f107984 */ /* 0x000fe20000000800 */
[----:B-1----:R-:W-:-:S03]  /*0f70*/  FFMA R19, R17, R19, R12 ;  /* 0x0000001311137223 */ /* 0x002fc6000000000c */
[----:B------:R-:W0:Y:S01]  /*0f80*/  LDS R12, [R14+0x25c] ;  /* 0x00025c000e0c7984 */ /* 0x000e220000000800 */
[C---:B--2---:R-:W-:Y:S01]  /*0f90*/  FFMA R21, R17.reuse, R21, R20 ;  /* 0x0000001511157223 */ /* 0x044fe20000000014 */
[----:B------:R-:W-:Y:S02]  /*0fa0*/  FFMA R17, R17, R29, R22 ;  /* 0x0000001d11117223 */ /* 0x000fe40000000016 */
[----:B------:R-:W1:Y:S04]  /*0fb0*/  LDS R20, [R15+0x49c] ;  /* 0x00049c000f147984 */ /* 0x000e680000000800 */
[----:B------:R2:W-:Y:S02]  /*0fc0*/  LDS R22, [R14+0x260] ;  /* 0x000260000e167984 */ /* 0x0005e40000000800 */
[----:B--2---:R-:W-:-:S02]  /*0fd0*/  HFMA2 R14, -RZ, RZ, 0, 5.9604644775390625e-08 ;  /* 0x00000001ff0e7431 */ /* 0x004fc400000001ff */
[C---:B0-----:R-:W-:Y:S01]  /*0fe0*/  FFMA R19, R12.reuse, R16, R19 ;  /* 0x000000100c137223 */ /* 0x041fe20000000013 */
[C---:B------:R-:W-:Y:S01]  /*0ff0*/  FFMA R21, R12.reuse, R18, R21 ;  /* 0x000000120c157223 */ /* 0x040fe20000000015 */
[----:B------:R-:W0:Y:S01]  /*1000*/  LDS R16, [R15+0x6dc] ;  /* 0x0006dc000f107984 */ /* 0x000e220000000800 */
[----:B-1----:R-:W-:-:S03]  /*1010*/  FFMA R27, R12, R20, R27 ;  /* 0x000000140c1b7223 */ /* 0x002fc6000000001b */
[----:B------:R-:W1:Y:S04]  /*1020*/  LDS R20, [R15+0x260] ;  /* 0x000260000f147984 */ /* 0x000e680000000800 */
[----:B------:R-:W2:Y:S01]  /*1030*/  LDS R18, [R15+0x20] ;  /* 0x000020000f127984 */ /* 0x000ea20000000800 */
[----:B0-----:R-:W-:-:S03]  /*1040*/  FFMA R17, R12, R16, R17 ;  /* 0x000000100c117223 */ /* 0x001fc60000000011 */
[----:B------:R-:W0:Y:S01]  /*1050*/  LDS R16, [R15+0x4a0] ;  /* 0x0004a0000f107984 */ /* 0x000e220000000800 */
[C---:B-1----:R-:W-:Y:S01]  /*1060*/  FFMA R20, R22.reuse, R20, R21 ;  /* 0x0000001416147223 */ /* 0x042fe20000000015 */
[C---:B--2---:R-:W-:Y:S01]  /*1070*/  FFMA R12, R22.reuse, R18, R19 ;  /* 0x00000012160c7223 */ /* 0x044fe20000000013 */
[C---:B0-----:R-:W-:Y:S01]  /*1080*/  FFMA R21, R22.reuse, R16, R27 ;  /* 0x0000001016157223 */ /* 0x041fe2000000001b */
[----:B------:R-:W-:Y:S01]  /*1090*/  FFMA R22, R22, R28, R17 ;  /* 0x0000001c16167223 */ /* 0x000fe20000000011 */
[----:B------:R-:W-:Y:S06]  /*10a0*/  BRA.U UP1, `(.L_x_4) ;  /* 0xfffffff901987547 */ /* 0x000fec000b83ffff */
[----:B------:R-:W-:-:S04]  /*10b0*/  IADD3 R13, PT, PT, R13, 0x1, RZ ;  /* 0x000000010d0d7810 */ /* 0x000fc80007ffe0ff */
[----:B------:R-:W-:-:S13]  /*10c0*/  ISETP.NE.AND P1, PT, R13, 0x8, PT ;  /* 0x000000080d00780c */ /* 0x000fda0003f25270 */
[----:B------:R-:W-:Y:S05]  /*10d0*/  @P1 BRA `(.L_x_5) ;  /* 0xfffffff400ac1947 */ /* 0x000fea000383ffff */
[----:B------:R-:W0:Y:S01]  /*10e0*/  LDC.64 R6, c[0x0][0x380] ;  /* 0x0000e000ff067b82 */ /* 0x000e220000000a00 */
[----:B------:R-:W-:-:S04]  /*10f0*/  IMAD R0, R0, 0xc9e, R5 ;  /* 0x00000c9e00007824 */ /* 0x000fc800078e0205 */
[----:B------:R-:W-:-:S04]  /*1100*/  IMAD R3, R3, 0x19620, R0 ;  /* 0x0001962003037824 */ /* 0x000fc800078e0200 */
[----:B------:R-:W-:-:S04]  /*1110*/  IMAD R3, R2, 0x39, R3 ;  /* 0x0000003902037824 */ /* 0x000fc800078e0203 */
[----:B------:R-:W-:-:S04]  /*1120*/  IMAD R3, R4, 0x13, R3 ;  /* 0x0000001304037824 */ /* 0x000fc800078e0203 */
[----:B0-----:R-:W-:-:S05]  /*1130*/  IMAD.WIDE.U32 R2, R3, 0x4, R6 ;  /* 0x0000000403027825 */ /* 0x001fca00078e0006 */
[----:B------:R-:W-:Y:S04]  /*1140*/  STG.E desc[UR8][R2.64], R12 ;  /* 0x0000000c02007986 */ /* 0x000fe8000c101908 */
[----:B------:R-:W-:Y:S04]  /*1150*/  STG.E desc[UR8][R2.64+0x19620], R20 ;  /* 0x0196201402007986 */ /* 0x000fe8000c101908 */
[----:B------:R-:W-:Y:S04]  /*1160*/  STG.E desc[UR8][R2.64+0x32c40], R21 ;  /* 0x032c401502007986 */ /* 0x000fe8000c101908 */
[----:B------:R-:W-:Y:S01]  /*1170*/  STG.E desc[UR8][R2.64+0x4c260], R22 ;  /* 0x04c2601602007986 */ /* 0x000fe2000c101908 */
[----:B------:R-:W-:Y:S05]  /*1180*/  EXIT ;  /* 0x000000000000794d */ /* 0x000fea0003800000 */
.L_x_6:
[----:B------:R-:W-:-:S00]  /*1190*/  BRA `(.L_x_6) ;  /* 0xfffffffc00fc7947 */ /* 0x000fc0000383ffff */
[----:B------:R-:W-:-:S00]  /*11a0*/  NOP ;  /* 0x0000000000007918 */ /* 0x000fc00000000000 */
        /* <DEDUP_REMOVED lines=13> */
.L_x_10:


//--------------------- .text.bgemm_0             --------------------------
	.section	.text.bgemm_0,"ax",@progbits
	.align	128
        .global         bgemm_0
        .type           bgemm_0,@function
        .size           bgemm_0,(.L_x_11 - bgemm_0)
        .other          bgemm_0,@"STO_CUDA_ENTRY STV_DEFAULT"
bgemm_0:
.text.bgemm_0:
[----:B------:R-:W-:Y:S01]  /*0000*/  LDC R1, c[0x0][0x37c] ;  /* 0x0000df00ff017b82 */ /* 0x000fe20000000800 */
[----:B------:R-:W0:Y:S07]  /*0010*/  S2R R42, SR_CTAID.Y ;  /* 0x00000000002a7919 */ /* 0x000e2e0000002600 */
[----:B------:R-:W1:Y:S01]  /*0020*/  S2UR UR6, SR_CgaCtaId ;  /* 0x00000000000679c3 */ /* 0x000e620000008800 */
[----:B------:R-:W-:Y:S01]  /*0030*/  UMOV UR4, 0x400 ;  /* 0x0000040000047882 */ /* 0x000fe20000000000 */
[----:B------:R-:W-:Y:S01]  /*0040*/  HFMA2 R43, -RZ, RZ, 0, 0 ;  /* 0x00000000ff2b7431 */ /* 0x000fe200000001ff */
[----:B------:R-:W2:Y:S01]  /*0050*/  S2R R44, SR_TID.X ;  /* 0x00000000002c7919 */ /* 0x000ea20000002100 */
[----:B------:R-:W-:Y:S01]  /*0060*/  UIADD3 UR5, UPT, UPT, UR4, 0x800, URZ ;  /* 0x0000080004057890 */ /* 0x000fe2000fffe0ff */
[----:B------:R-:W-:Y:S01]  /*0070*/  HFMA2 R47, -RZ, RZ, 0, 0 ;  /* 0x00000000ff2f7431 */ /* 0x000fe200000001ff */
[----:B------:R-:W-:Y:S01]  /*0080*/  CS2R R52, SRZ ;  /* 0x0000000000347805 */ /* 0x000fe2000001ff00 */
[----:B------:R-:W3:Y:S01]  /*0090*/  S2R R46, SR_CTAID.Z ;  /* 0x00000000002e7919 */ /* 0x000ee20000002700 */
[----:B------:R-:W4:Y:S01]  /*00a0*/  S2UR UR7, SR_CTAID.X ;  /* 0x00000000000779c3 */ /* 0x000f220000002500 */
[----:B------:R-:W-:Y:S01]  /*00b0*/  HFMA2 R55, -RZ, RZ, 0, 0 ;  /* 0x00000000ff377431 */ /* 0x000fe200000001ff */
[----:B------:R-:W-:Y:S01]  /*00c0*/  CS2R R6, SRZ ;  /* 0x0000000000067805 */ /* 0x000fe2000001ff00 */
[----:B------:R-:W5:Y:S01]  /*00d0*/  S2R R48, SR_TID.Y ;  /* 0x0000000000307919 */ /* 0x000f620000002200 */
[----:B------:R-:W-:Y:S01]  /*00e0*/  HFMA2 R59, -RZ, RZ, 0, 0 ;  /* 0x00000000ff3b7431 */ /* 0x000fe200000001ff */
[----:B------:R-:W-:Y:S01]  /*00f0*/  CS2R R8, SRZ ;  /* 0x0000000000087805 */ /* 0x000fe2000001ff00 */
        /* <DEDUP_REMOVED lines=10> */
[----:B-1----:R-:W-:Y:S01]  /*01a0*/  ULEA UR4, UR6, UR4, 0x18 ;  /* 0x0000000406047291 */ /* 0x002fe2000f8ec0ff */
[----:B------:R-:W-:Y:S01]  /*01b0*/  HFMA2 R83, -RZ, RZ, 0, 0 ;  /* 0x00000000ff537431 */ /* 0x000fe200000001ff */
[----:B------:R-:W-:Y:S01]  /*01c0*/  ULEA UR5, UR6, UR5, 0x18 ;  /* 0x0000000506057291 */ /* 0x000fe2000f8ec0ff */
[----:B------:R-:W-:Y:S01]  /*01d0*/  HFMA2 R87, -RZ, RZ, 0, 0 ;  /* 0x00000000ff577431 */ /* 0x000fe200000001ff */
[----:B------:R-:W-:Y:S01]  /*01e0*/  CS2R R20, SRZ ;  /* 0x0000000000147805 */ /* 0x000fe2000001ff00 */
[----:B------:R-:W-:Y:S01]  /*01f0*/  HFMA2 R91, -RZ, RZ, 0, 0 ;  /* 0x00000000ff5b7431 */ /* 0x000fe200000001ff */
[----:B------:R-:W-:-:S02]  /*0200*/  CS2R R22, SRZ ;  /* 0x0000000000167805 */ /* 0x000fc4000001ff00 */
[----:B0-----:R-:W-:Y:S01]  /*0210*/  SHF.L.U32 R3, R42, 0xc, RZ ;  /* 0x0000000c2a037819 */ /* 0x001fe200000006ff */
[----:B------:R-:W-:Y:S01]  /*0220*/  HFMA2 R0, -RZ, RZ, 0, 0 ;  /* 0x00000000ff007431 */ /* 0x000fe200000001ff */
[----:B------:R-:W-:Y:S02]  /*0230*/  CS2R R24, SRZ ;  /* 0x0000000000187805 */ /* 0x000fe4000001ff00 */
[----:B------:R-:W-:Y:S02]  /*0240*/  CS2R R26, SRZ ;  /* 0x00000000001a7805 */ /* 0x000fe4000001ff00 */
[----:B--2---:R-:W-:Y:S02]  /*0250*/  LOP3.LUT R3, R3, R44, RZ, 0xfc, !PT ;  /* 0x0000002c03037212 */ /* 0x004fe400078efcff */
[----:B------:R-:W-:Y:S02]  /*0260*/  CS2R R28, SRZ ;  /* 0x00000000001c7805 */ /* 0x000fe4000001ff00 */
[----:B------:R-:W-:-:S02]  /*0270*/  CS2R R30, SRZ ;  /* 0x00000000001e7805 */ /* 0x000fc4000001ff00 */
[----:B------:R-:W-:Y:S02]  /*0280*/  CS2R R32, SRZ ;  /* 0x0000000000207805 */ /* 0x000fe4000001ff00 */
[----:B---3--:R-:W-:Y:S02]  /*0290*/  LEA R3, R46, R3, 0xf ;  /* 0x000000032e037211 */ /* 0x008fe400078e78ff */
[----:B------:R-:W-:Y:S02]  /*02a0*/  CS2R R34, SRZ ;  /* 0x0000000000227805 */ /* 0x000fe4000001ff00 */
[----:B------:R-:W-:Y:S02]  /*02b0*/  CS2R R36, SRZ ;  /* 0x0000000000247805 */ /* 0x000fe4000001ff00 */
[----:B------:R-:W-:Y:S02]  /*02c0*/  CS2R R38, SRZ ;  /* 0x0000000000267805 */ /* 0x000fe4000001ff00 */
[----:B------:R-:W-:-:S02]  /*02d0*/  CS2R R40, SRZ ;  /* 0x0000000000287805 */ /* 0x000fc4000001ff00 */
[----:B------:R-:W-:Y:S02]  /*02e0*/  MOV R45, RZ ;  /* 0x000000ff002d7202 */ /* 0x000fe40000000f00 */
[----:B------:R-:W-:Y:S02]  /*02f0*/  CS2R R50, SRZ ;  /* 0x0000000000327805 */ /* 0x000fe4000001ff00 */
[----:B------:R-:W-:Y:S01]  /*0300*/  MOV R49, RZ ;  /* 0x000000ff00317202 */ /* 0x000fe20000000f00 */
[----:B------:R-:W0:Y:S01]  /*0310*/  LDCU.64 UR8, c[0x0][0x358] ;  /* 0x00006b00ff0877ac */ /* 0x000e220008000a00 */
[----:B------:R-:W-:Y:S02]  /*0320*/  MOV R57, RZ ;  /* 0x000000ff00397202 */ /* 0x000fe40000000f00 */
[----:B------:R-:W-:Y:S02]  /*0330*/  MOV R61, RZ ;  /* 0x000000ff003d7202 */ /* 0x000fe40000000f00 */
[----:B------:R-:W-:-:S02]  /*0340*/  MOV R65, RZ ;  /* 0x000000ff00417202 */ /* 0x000fc40000000f00 */
[----:B------:R-:W-:Y:S02]  /*0350*/  MOV R69, RZ ;  /* 0x000000ff00457202 */ /* 0x000fe40000000f00 */
[----:B------:R-:W-:Y:S02]  /*0360*/  MOV R73, RZ ;  /* 0x000000ff00497202 */ /* 0x000fe40000000f00 */
[----:B------:R-:W-:Y:S02]  /*0370*/  MOV R77, RZ ;  /* 0x000000ff004d7202 */ /* 0x000fe40000000f00 */
[----:B------:R-:W-:Y:S02]  /*0380*/  MOV R81, RZ ;  /* 0x000000ff00517202 */ /* 0x000fe40000000f00 */
[----:B------:R-:W-:Y:S02]  /*0390*/  MOV R85, RZ ;  /* 0x000000ff00557202 */ /* 0x000fe40000000f00 */
[----:B------:R-:W-:-:S02]  /*03a0*/  MOV R89, RZ ;  /* 0x000000ff00597202 */ /* 0x000fc40000000f00 */
[----:B------:R-:W-:Y:S02]  /*03b0*/  MOV R93, RZ ;  /* 0x000000ff005d7202 */ /* 0x000fe40000000f00 */
[----:B-----5:R-:W-:Y:S02]  /*03c0*/  LEA R54, R48, UR4, 0x8 ;  /* 0x0000000430367c11 */ /* 0x020fe4000f8e40ff */
[----:B------:R-:W-:Y:S02]  /*03d0*/  LEA R56, R44, UR5, 0x8 ;  /* 0x000000052c387c11 */ /* 0x000fe4000f8e40ff */
[----:B0---4-:R-:W-:-:S07]  /*03e0*/  LEA R58, R48, R3, 0x9 ;  /* 0x00000003303a7211 */ /* 0x011fce00078e48ff */
.L_x_8:
[----:B------:R-:W0:Y:S01]  /*03f0*/  LDC.64 R2, c[0x0][0x380] ;  /* 0x0000e000ff027b82 */ /* 0x000e220000000a00 */
[----:B------:R-:W-:Y:S01]  /*0400*/  LEA R5, R52, R58, 0x3 ;  /* 0x0000003a34057211 */ /* 0x000fe200078e18ff */
[----:B------:R-:W-:-:S06]  /*0410*/  USHF.L.U32 UR4, UR7, 0xc, URZ ;  /* 0x0000000c07047899 */ /* 0x000fcc00080006ff */
[----:B------:R-:W-:-:S04]  /*0420*/  LOP3.LUT R60, R44, UR4, RZ, 0xfc, !PT ;  /* 0x000000042c3c7c12 */ /* 0x000fc8000f8efcff */
[----:B------:R-:W-:Y:S01]  /*0430*/  LEA R60, R46, R60, 0xf ;  /* 0x0000003c2e3c7211 */ /* 0x000fe200078e78ff */
[----:B0-----:R-:W-:Y:S02]  /*0440*/  IMAD.WIDE.U32 R2, R5, 0x4, R2 ;  /* 0x0000000405027825 */ /* 0x001fe400078e0002 */
[----:B------:R-:W0:Y:S01]  /*0450*/  LDC.64 R4, c[0x0][0x388] ;  /* 0x0000e200ff047b82 */ /* 0x000e220000000a00 */
[----:B------:R-:W-:Y:S02]  /*0460*/  LEA R66, R48, R60, 0x9 ;  /* 0x0000003c30427211 */ /* 0x000fe400078e48ff */
[----:B------:R-:W-:Y:S01]  /*0470*/  SHF.L.U32 R62, R44, 0x2, RZ ;  /* 0x000000022c3e7819 */ /* 0x000fe200000006ff */
[----:B------:R-:W2:Y:S01]  /*0480*/  LDG.E.CONSTANT R64, desc[UR8][R2.64] ;  /* 0x0000000802407981 */ /* 0x000ea2000c1e9900 */
[----:B------:R-:W-:Y:S01]  /*0490*/  LEA R66, R52, R66, 0x3 ;  /* 0x0000004234427211 */ /* 0x000fe200078e18ff */
[----:B------:R-:W-:Y:S01]  /*04a0*/  UMOV UR4, 0x400 ;  /* 0x0000040000047882 */ /* 0x000fe20000000000 */
[----:B------:R-:W-:Y:S01]  /*04b0*/  SHF.L.U32 R60, R48, 0x8, RZ ;  /* 0x00000008303c7819 */ /* 0x000fe200000006ff */
[----:B------:R-:W3:Y:S01]  /*04c0*/  LDG.E.CONSTANT R68, desc[UR8][R2.64+0x300] ;  /* 0x0003000802447981 */ /* 0x000ee2000c1e9900 */
[----:B------:R-:W1:Y:S02]  /*04d0*/  S2UR UR5, SR_CgaCtaId ;  /* 0x00000000000579c3 */ /* 0x000e640000008800 */
[----:B------:R-:W-:Y:S01]  /*04e0*/  LOP3.LUT R62, R60, R62, RZ, 0xfc, !PT ;  /* 0x0000003e3c3e7212 */ /* 0x000fe200078efcff */
[----:B------:R-:W4:Y:S04]  /*04f0*/  LDG.E.CONSTANT R70, desc[UR8][R2.64+0x400] ;  /* 0x0004000802467981 */ /* 0x000f28000c1e9900 */
[----:B------:R-:W5:Y:S04]  /*0500*/  LDG.E.CONSTANT R60, desc[UR8][R2.64+0x100] ;  /* 0x00010008023c7981 */ /* 0x000f68000c1e9900 */
[----:B------:R-:W5:Y:S01]  /*0510*/  LDG.E.CONSTANT R72, desc[UR8][R2.64+0x500] ;  /* 0x0005000802487981 */ /* 0x000f62000c1e9900 */
[----:B0-----:R-:W-:-:S03]  /*0520*/  IMAD.WIDE.U32 R4, R66, 0x4, R4 ;  /* 0x0000000442047825 */ /* 0x001fc600078e0004 */
[----:B------:R-:W5:Y:S04]  /*0530*/  LDG.E.CONSTANT R74, desc[UR8][R2.64+0x600] ;  /* 0x00060008024a7981 */ /* 0x000f68000c1e9900 */
[----:B------:R-:W5:Y:S04]  /*0540*/  LDG.E.CONSTANT R66, desc[UR8][R2.64+0x200] ;  /* 0x0002000802427981 */ /* 0x000f68000c1e9900 */
[----:B------:R-:W5:Y:S01]  /*0550*/  LDG.E.CONSTANT R76, desc[UR8][R2.64+0x700] ;  /* 0x00070008024c7981 */ /* 0x000f62000c1e9900 */
[----:B-1----:R-:W-:-:S03]  /*0560*/  ULEA UR6, UR5, UR4, 0x18 ;  /* 0x0000000405067291 */ /* 0x002fc6000f8ec0ff */
[----:B------:R-:W5:Y:S04]  /*0570*/  LDG.E.CONSTANT R78, desc[UR8][R4.64] ;  /* 0x00000008044e7981 */ /* 0x000f68000c1e9900 */
[----:B------:R-:W5:Y:S04]  /*0580*/  LDG.E.CONSTANT R80, desc[UR8][R4.64+0x100] ;  /* 0x0001000804507981 */ /* 0x000f68000c1e9900 */
[----:B------:R-:W5:Y:S04]  /*0590*/  LDG.E.CONSTANT R82, desc[UR8][R4.64+0x200] ;  /* 0x0002000804527981 */ /* 0x000f68000c1e9900 */
[----:B------:R-:W5:Y:S04]  /*05a0*/  LDG.E.CONSTANT R84, desc[UR8][R4.64+0x300] ;  /* 0x0003000804547981 */ /* 0x000f68000c1e9900 */
[----:B------:R-:W5:Y:S04]  /*05b0*/  LDG.E.CONSTANT R86, desc[UR8][R4.64+0x400] ;  /* 0x0004000804567981 */ /* 0x000f68000c1e9900 */
[----:B------:R-:W5:Y:S04]  /*05c0*/  LDG.E.CONSTANT R88, desc[UR8][R4.64+0x500] ;  /* 0x0005000804587981 */ /* 0x000f68000c1e9900 */
[----:B------:R-:W5:Y:S04]  /*05d0*/  LDG.E.CONSTANT R90, desc[UR8][R4.64+0x600] ;  /* 0x00060008045a7981 */ /* 0x000f68000c1e9900 */
[----:B------:R-:W5:Y:S01]  /*05e0*/  LDG.E.CONSTANT R92, desc[UR8][R4.64+0x700] ;  /* 0x00070008045c7981 */ /* 0x000f62000c1e9900 */
[----:B------:R-:W-:Y:S01]  /*05f0*/  BAR.SYNC.DEFER_BLOCKING 0x0 ;  /* 0x0000000000007b1d */ /* 0x000fe20000010000 */
[----:B------:R-:W-:-:S04]  /*0600*/  UIADD3 UR4, UPT, UPT, UR4, 0x800, URZ ;  /* 0x0000080004047890 */ /* 0x000fc8000fffe0ff */
[----:B------:R-:W-:Y:S01]  /*0610*/  ULEA UR4, UR5, UR4, 0x18 ;  /* 0x0000000405047291 */ /* 0x000fe2000f8ec0ff */
[----:B------:R-:W-:-:S04]  /*0620*/  IADD3 R52, PT, PT, R52, 0x1, RZ ;  /* 0x0000000134347810 */ /* 0x000fc80007ffe0ff */
[----:B------:R-:W-:Y:S01]  /*0630*/  ISETP.NE.AND P0, PT, R52, 0x8, PT ;  /* 0x000000083400780c */ /* 0x000fe20003f05270 */
[----:B--2---:R0:W-:Y:S04]  /*0640*/  STS [R62+UR6], R64 ;  /* 0x000000403e007988 */ /* 0x0041e80008000806 */
[----:B---3--:R0:W-:Y:S04]  /*0650*/  STS [R62+UR6+0x60], R68 ;  /* 0x000060443e007988 */ /* 0x0081e80008000806 */
[----:B----4-:R0:W-:Y:S04]  /*0660*/  STS [R62+UR6+0x80], R70 ;  /* 0x000080463e007988 */ /* 0x0101e80008000806 */
[----:B-----5:R0:W-:Y:S04]  /*0670*/  STS [R62+UR6+0x20], R60 ;  /* 0x0000203c3e007988 */ /* 0x0201e80008000806 */
[----:B------:R0:W-:Y:S04]  /*0680*/  STS [R62+UR6+0xa0], R72 ;  /* 0x0000a0483e007988 */ /* 0x0001e80008000806 */
[----:B------:R0:W-:Y:S04]  /*0690*/  STS [R62+UR6+0xc0], R74 ;  /* 0x0000c04a3e007988 */ /* 0x0001e80008000806 */
[----:B------:R0:W-:Y:S04]  /*06a0*/  STS [R62+UR6+0x40], R66 ;  /* 0x000040423e007988 */ /* 0x0001e80008000806 */
[----:B------:R0:W-:Y:S04]  /*06b0*/  STS [R62+UR6+0xe0], R76 ;  /* 0x0000e04c3e007988 */ /* 0x0001e80008000806 */
[----:B------:R0:W-:Y:S04]  /*06c0*/  STS [R62+UR4], R78 ;  /* 0x0000004e3e007988 */ /* 0x0001e80008000804 */
[----:B------:R0:W-:Y:S04]  /*06d0*/  STS [R62+UR4+0x20], R80 ;  /* 0x000020503e007988 */ /* 0x0001e80008000804 */
[----:B------:R0:W-:Y:S04]  /*06e0*/  STS [R62+UR4+0x40], R82 ;  /* 0x000040523e007988 */ /* 0x0001e80008000804 */
[----:B------:R0:W-:Y:S04]  /*06f0*/  STS [R62+UR4+0x60], R84 ;  /* 0x000060543e007988 */ /* 0x0001e80008000804 */
[----:B------:R0:W-:Y:S04]  /*0700*/  STS [R62+UR4+0x80], R86 ;  /* 0x000080563e007988 */ /* 0x0001e80008000804 */
[----:B------:R0:W-:Y:S04]  /*0710*/  STS [R62+UR4+0xa0], R88 ;  /* 0x0000a0583e007988 */ /* 0x0001e80008000804 */
[----:B------:R0:W-:Y:S04]  /*0720*/  STS [R62+UR4+0xc0], R90 ;  /* 0x0000c05a3e007988 */ /* 0x0001e80008000804 */
[----:B------:R0:W-:Y:S01]  /*0730*/  STS [R62+UR4+0xe0], R92 ;  /* 0x0000e05c3e007988 */ /* 0x0001e20008000804 */
[----:B------:R-:W-:Y:S01]  /*0740*/  UMOV UR4, 0x80 ;  /* 0x0000008000047882 */ /* 0x000fe20000000000 */
[----:B------:R-:W-:Y:S06]  /*0750*/  BAR.SYNC.DEFER_BLOCKING 0x0 ;  /* 0x0000000000007b1d */ /* 0x000fec0000010000 */
.L_x_7:
[----:B------:R-:W-:Y:S04]  /*0760*/  LDS R3, [R54+UR4+-0x80] ;  /* 0xffff800436037984 */ /* 0x000fe80008000800 */
[----:B0-----:R-:W0:Y:S04]  /*0770*/  LDS R68, [R56+UR4+0x40] ;  /* 0x0000400438447984 */ /* 0x001e280008000800 */
[----:B------:R-:W1:Y:S04]  /*0780*/  LDS R70, [R56+UR4+0x20] ;  /* 0x0000200438467984 */ /* 0x000e680008000800 */
[----:B------:R-:W2:Y:S04]  /*0790*/  LDS R72, [R56+UR4] ;  /* 0x0000000438487984 */ /* 0x000ea80008000800 */
[----:B------:R-:W3:Y:S04]  /*07a0*/  LDS R74, [R56+UR4+-0x20] ;  /* 0xffffe004384a7984 */ /* 0x000ee80008000800 */
[----:B------:R-:W4:Y:S04]  /*07b0*/  LDS R76, [R56+UR4+-0x40] ;  /* 0xffffc004384c7984 */ /* 0x000f280008000800 */
[----:B------:R-:W5:Y:S04]  /*07c0*/  LDS R78, [R56+UR4+-0x60] ;  /* 0xffffa004384e7984 */ /* 0x000f680008000800 */
[----:B------:R-:W5:Y:S04]  /*07d0*/  LDS R80, [R56+UR4+-0x80] ;  /* 0xffff800438507984 */ /* 0x000f680008000800 */
[----:B------:R-:W5:Y:S04]  /*07e0*/  LDS R66, [R56+UR4+0x60] ;  /* 0x0000600438427984 */ /* 0x000f680008000800 */
[----:B------:R-:W5:Y:S04]  /*07f0*/  LDS R5, [R54+UR4+-0x60] ;  /* 0xffffa00436057984 */ /* 0x000f680008000800 */
[----:B------:R-:W5:Y:S01]  /*0800*/  LDS R2, [R54+UR4+-0x40] ;  /* 0xffffc00436027984 */ /* 0x000f620008000800 */
[----:B0-----:R-:W-:-:S03]  /*0810*/  FFMA R14, R3, R68, R14 ;  /* 0x00000044030e7223 */ /* 0x001fc6000000000e */
[----:B------:R-:W0:Y:S01]  /*0820*/  LDS R4, [R54+UR4+-0x20] ;  /* 0xffffe00436047984 */ /* 0x000e220008000800 */
[----:B-1----:R-:W-:-:S03]  /*0830*/  FFMA R16, R3, R70, R16 ;  /* 0x0000004603107223 */ /* 0x002fc60000000010 */
[----:B------:R-:W1:Y:S01]  /*0840*/  LDS R60, [R54+UR4] ;  /* 0x00000004363c7984 */ /* 0x000e620008000800 */
[----:B--2---:R-:W-:-:S03]  /*0850*/  FFMA R18, R3, R72, R18 ;  /* 0x0000004803127223 */ /* 0x004fc60000000012 */
[----:B------:R-:W2:Y:S01]  /*0860*/  LDS R62, [R54+UR4+0x20] ;  /* 0x00002004363e7984 */ /* 0x000ea20008000800 */
[----:B---3--:R-:W-:-:S03]  /*0870*/  FFMA R20, R3, R74, R20 ;  /* 0x0000004a03147223 */ /* 0x008fc60000000014 */
[----:B------:R-:W3:Y:S01]  /*0880*/  LDS R64, [R54+UR4+0x40] ;  /* 0x0000400436407984 */ /* 0x000ee20008000800 */
[C---:B----4-:R-:W-:Y:S01]  /*0890*/  FFMA R22, R3.reuse, R76, R22 ;  /* 0x0000004c03167223 */ /* 0x050fe20000000016 */
[C---:B-----5:R-:W-:Y:S01]  /*08a0*/  FFMA R24, R3.reuse, R78, R24 ;  /* 0x0000004e03187223 */ /* 0x060fe20000000018 */
[C---:B------:R-:W-:Y:S01]  /*08b0*/  FFMA R26, R3.reuse, R80, R26 ;  /* 0x00000050031a7223 */ /* 0x040fe2000000001a */
[----:B------:R-:W-:Y:S02]  /*08c0*/  FFMA R12, R3, R66, R12 ;  /* 0x00000042030c7223 */ /* 0x000fe4000000000c */
[----:B------:R-:W4:Y:S01]  /*08d0*/  LDS R3, [R54+UR4+0x60] ;  /* 0x0000600436037984 */ /* 0x000f220008000800 */
[----:B------:R-:W-:Y:S01]  /*08e0*/  UIADD3 UR4, UPT, UPT, UR4, 0x4, URZ ;  /* 0x0000000404047890 */ /* 0x000fe2000fffe0ff */
[C---:B------:R-:W-:Y:S01]  /*08f0*/  FFMA R10, R5.reuse, R80, R10 ;  /* 0x00000050050a7223 */ /* 0x040fe2000000000a */
[C---:B------:R-:W-:Y:S01]  /*0900*/  FFMA R8, R5.reuse, R78, R8 ;  /* 0x0000004e05087223 */ /* 0x040fe20000000008 */
[C---:B------:R-:W-:Y:S01]  /*0910*/  FFMA R6, R5.reuse, R76, R6 ;  /* 0x0000004c05067223 */ /* 0x040fe20000000006 */
[----:B------:R-:W-:Y:S01]  /*0920*/  UISETP.NE.AND UP0, UPT, UR4, 0xa0, UPT ;  /* 0x000000a00400788c */ /* 0x000fe2000bf05270 */
[C---:B------:R-:W-:Y:S01]  /*0930*/  FFMA R0, R5.reuse, R74, R0 ;  /* 0x0000004a05007223 */ /* 0x040fe20000000000 */
[C---:B------:R-:W-:Y:S01]  /*0940*/  FFMA R93, R5.reuse, R72, R93 ;  /* 0x00000048055d7223 */ /* 0x040fe2000000005d */
[C---:B------:R-:W-:Y:S01]  /*0950*/  FFMA R91, R5.reuse, R70, R91 ;  /* 0x00000046055b7223 */ /* 0x040fe2000000005b */
[C---:B------:R-:W-:Y:S01]  /*0960*/  FFMA R89, R5.reuse, R68, R89 ;  /* 0x0000004405597223 */ /* 0x040fe20000000059 */
[----:B------:R-:W-:Y:S01]  /*0970*/  FFMA R87, R5, R66, R87 ;  /* 0x0000004205577223 */ /* 0x000fe20000000057 */
[C---:B------:R-:W-:Y:S01]  /*0980*/  FFMA R85, R2.reuse, R80, R85 ;  /* 0x0000005002557223 */ /* 0x040fe20000000055 */
[C---:B------:R-:W-:Y:S01]  /*0990*/  FFMA R83, R2.reuse, R78, R83 ;  /* 0x0000004e02537223 */ /* 0x040fe20000000053 */
[C---:B------:R-:W-:Y:S01]  /*09a0*/  FFMA R81, R2.reuse, R76, R81 ;  /* 0x0000004c02517223 */ /* 0x040fe20000000051 */
[C---:B------:R-:W-:Y:S01]  /*09b0*/  FFMA R79, R2.reuse, R74, R79 ;  /* 0x0000004a024f7223 */ /* 0x040fe2000000004f */
[C---:B------:R-:W-:Y:S01]  /*09c0*/  FFMA R77, R2.reuse, R72, R77 ;  /* 0x00000048024d7223 */ /* 0x040fe2000000004d */
[C---:B------:R-:W-:Y:S01]  /*09d0*/  FFMA R75, R2.reuse, R70, R75 ;  /* 0x00000046024b7223 */ /* 0x040fe2000000004b */
[C---:B------:R-:W-:Y:S01]  /*09e0*/  FFMA R73, R2.reuse, R68, R73 ;  /* 0x0000004402497223 */ /* 0x040fe20000000049 */
[----:B------:R-:W-:Y:S01]  /*09f0*/  FFMA R71, R2, R66, R71 ;  /* 0x0000004202477223 */ /* 0x000fe20000000047 */
[C---:B0-----:R-:W-:Y:S01]  /*0a00*/  FFMA R69, R4.reuse, R80, R69 ;  /* 0x0000005004457223 */ /* 0x041fe20000000045 */
[C---:B------:R-:W-:Y:S01]  /*0a10*/  FFMA R67, R4.reuse, R78, R67 ;  /* 0x0000004e04437223 */ /* 0x040fe20000000043 */
[C---:B------:R-:W-:Y:S01]  /*0a20*/  FFMA R65, R4.reuse, R76, R65 ;  /* 0x0000004c04417223 */ /* 0x040fe20000000041 */
[C---:B------:R-:W-:Y:S01]  /*0a30*/  FFMA R63, R4.reuse, R74, R63 ;  /* 0x0000004a043f7223 */ /* 0x040fe2000000003f */
[C---:B------:R-:W-:Y:S01]  /*0a40*/  FFMA R61, R4.reuse, R72, R61 ;  /* 0x00000048043d7223 */ /* 0x040fe2000000003d */
[C---:B------:R-:W-:Y:S01]  /*0a50*/  FFMA R59, R4.reuse, R70, R59 ;  /* 0x00000046043b7223 */ /* 0x040fe2000000003b */
[C---:B------:R-:W-:Y:S01]  /*0a60*/  FFMA R57, R4.reuse, R68, R57 ;  /* 0x0000004404397223 */ /* 0x040fe20000000039 */
[----:B------:R-:W-:Y:S01]  /*0a70*/  FFMA R55, R4, R66, R55 ;  /* 0x0000004204377223 */ /* 0x000fe20000000037 */
[C---:B-1----:R-:W-:Y:S01]  /*0a80*/  FFMA R53, R60.reuse, R80, R53 ;  /* 0x000000503c357223 */ /* 0x042fe20000000035 */
[C---:B------:R-:W-:Y:S01]  /*0a90*/  FFMA R51, R60.reuse, R78, R51 ;  /* 0x0000004e3c337223 */ /* 0x040fe20000000033 */
[C---:B------:R-:W-:Y:S01]  /*0aa0*/  FFMA R49, R60.reuse, R76, R49 ;  /* 0x0000004c3c317223 */ /* 0x040fe20000000031 */
[C---:B------:R-:W-:Y:S01]  /*0ab0*/  FFMA R47, R60.reuse, R74, R47 ;  /* 0x0000004a3c2f7223 */ /* 0x040fe2000000002f */
[C---:B------:R-:W-:Y:S01]  /*0ac0*/  FFMA R45, R60.reuse, R72, R45 ;  /* 0x000000483c2d7223 */ /* 0x040fe2000000002d */
[C---:B------:R-:W-:Y:S01]  /*0ad0*/  FFMA R43, R60.reuse, R70, R43 ;  /* 0x000000463c2b7223 */ /* 0x040fe2000000002b */
[C---:B------:R-:W-:Y:S01]  /*0ae0*/  FFMA R41, R60.reuse, R68, R41 ;  /* 0x000000443c297223 */ /* 0x040fe20000000029 */
[----:B------:R-:W-:Y:S01]  /*0af0*/  FFMA R39, R60, R66, R39 ;  /* 0x000000423c277223 */ /* 0x000fe20000000027 */
[C---:B--2---:R-:W-:Y:S01]  /*0b00*/  FFMA R37, R62.reuse, R80, R37 ;  /* 0x000000503e257223 */ /* 0x044fe20000000025 */
[C---:B------:R-:W-:Y:S01]  /*0b10*/  FFMA R35, R62.reuse, R78, R35 ;  /* 0x0000004e3e237223 */ /* 0x040fe20000000023 */
[C---:B------:R-:W-:Y:S01]  /*0b20*/  FFMA R33, R62.reuse, R76, R33 ;  /* 0x0000004c3e217223 */ /* 0x040fe20000000021 */
[C---:B------:R-:W-:Y:S01]  /*0b30*/  FFMA R31, R62.reuse, R74, R31 ;  /* 0x0000004a3e1f7223 */ /* 0x040fe2000000001f */
[C---:B------:R-:W-:Y:S01]  /*0b40*/  FFMA R29, R62.reuse, R72, R29 ;  /* 0x000000483e1d7223 */ /* 0x040fe2000000001d */
[C---:B------:R-:W-:Y:S01]  /*0b50*/  FFMA R27, R62.reuse, R70, R27 ;  /* 0x000000463e1b7223 */ /* 0x040fe2000000001b */
[C---:B------:R-:W-:Y:S01]  /*0b60*/  FFMA R25, R62.reuse, R68, R25 ;  /* 0x000000443e197223 */ /* 0x040fe20000000019 */
[----:B------:R-:W-:Y:S01]  /*0b70*/  FFMA R23, R62, R66, R23 ;  /* 0x000000423e177223 */ /* 0x000fe20000000017 */
[C---:B---3--:R-:W-:Y:S01]  /*0b80*/  FFMA R21, R64.reuse, R80, R21 ;  /* 0x0000005040157223 */ /* 0x048fe20000000015 */
[C---:B------:R-:W-:Y:S01]  /*0b90*/  FFMA R19, R64.reuse, R78, R19 ;  /* 0x0000004e40137223 */ /* 0x040fe20000000013 */
[C---:B------:R-:W-:Y:S01]  /*0ba0*/  FFMA R17, R64.reuse, R76, R17 ;  /* 0x0000004c40117223 */ /* 0x040fe20000000011 */
[C---:B------:R-:W-:Y:S01]  /*0bb0*/  FFMA R15, R64.reuse, R74, R15 ;  /* 0x0000004a400f7223 */ /* 0x040fe2000000000f */
[C---:B------:R-:W-:Y:S01]  /*0bc0*/  FFMA R13, R64.reuse, R72, R13 ;  /* 0x00000048400d7223 */ /* 0x040fe2000000000d */
[C---:B------:R-:W-:Y:S01]  /*0bd0*/  FFMA R11, R64.reuse, R70, R11 ;  /* 0x00000046400b7223 */ /* 0x040fe2000000000b */
[C---:B------:R-:W-:Y:S01]  /*0be0*/  FFMA R9, R64.reuse, R68, R9 ;  /* 0x0000004440097223 */ /* 0x040fe20000000009 */
[----:B------:R-:W-:Y:S01]  /*0bf0*/  FFMA R7, R64, R66, R7 ;  /* 0x0000004240077223 */ /* 0x000fe20000000007 */
[C---:B----4-:R-:W-:Y:S01]  /*0c00*/  FFMA R28, R3.reuse, R80, R28 ;  /* 0x00000050031c7223 */ /* 0x050fe2000000001c */
[C---:B------:R-:W-:Y:S01]  /*0c10*/  FFMA R30, R3.reuse, R78, R30 ;  /* 0x0000004e031e7223 */ /* 0x040fe2000000001e */
[C---:B------:R-:W-:Y:S01]  /*0c20*/  FFMA R32, R3.reuse, R76, R32 ;  /* 0x0000004c03207223 */ /* 0x040fe20000000020 */
[C---:B------:R-:W-:Y:S01]  /*0c30*/  FFMA R34, R3.reuse, R74, R34 ;  /* 0x0000004a03227223 */ /* 0x040fe20000000022 */
[C---:B------:R-:W-:Y:S01]  /*0c40*/  FFMA R36, R3.reuse, R72, R36 ;  /* 0x0000004803247223 */ /* 0x040fe20000000024 */
[C---:B------:R-:W-:Y:S01]  /*0c50*/  FFMA R38, R3.reuse, R70, R38 ;  /* 0x0000004603267223 */ /* 0x040fe20000000026 */
[C---:B------:R-:W-:Y:S01]  /*0c60*/  FFMA R40, R3.reuse, R68, R40 ;  /* 0x0000004403287223 */ /* 0x040fe20000000028 */
[----:B------:R-:W-:Y:S01]  /*0c70*/  FFMA R50, R3, R66, R50 ;  /* 0x0000004203327223 */ /* 0x000fe20000000032 */
[----:B------:R-:W-:Y:S06]  /*0c80*/  BRA.U UP0, `(.L_x_7) ;  /* 0xfffffff900b47547 */ /* 0x000fec000b83ffff */
[----:B------:R-:W-:Y:S05]  /*0c90*/  @P0 BRA `(.L_x_8) ;  /* 0xfffffff400d40947 */ /* 0x000fea000383ffff */
[----:B------:R-:W0:Y:S01]  /*0ca0*/  LDC.64 R2, c[0x0][0x390] ;  /* 0x0000e400ff027b82 */ /* 0x000e220000000a00 */
[----:B------:R-:W-:-:S04]  /*0cb0*/  LEA R5, R46, R42, 0x3 ;  /* 0x0000002a2e057211 */ /* 0x000fc800078e18ff */
[----:B------:R-:W-:-:S04]  /*0cc0*/  LEA R5, R5, R48, 0x3 ;  /* 0x0000003005057211 */ /* 0x000fc800078e18ff */
[----:B------:R-:W-:-:S04]  /*0cd0*/  LEA R5, R5, UR7, 0x6 ;  /* 0x0000000705057c11 */ /* 0x000fc8000f8e30ff */
[----:B------:R-:W-:-:S04]  /*0ce0*/  LEA R5, R5, R44, 0x3 ;  /* 0x0000002c05057211 */ /* 0x000fc800078e18ff */
[----:B------:R-:W-:-:S05]  /*0cf0*/  SHF.L.U32 R5, R5, 0x3, RZ ;  /* 0x0000000305057819 */ /* 0x000fca00000006ff */
[----:B0-----:R-:W-:-:S05]  /*0d00*/  IMAD.WIDE.U32 R2, R5, 0x4, R2 ;  /* 0x0000000405027825 */ /* 0x001fca00078e0002 */
[----:B------:R-:W-:Y:S04]  /*0d10*/  STG.E desc[UR8][R2.64], R26 ;  /* 0x0000001a02007986 */ /* 0x000fe8000c101908 */
        /* <DEDUP_REMOVED lines=62> */
[----:B------:R-:W-:Y:S01]  /*1100*/  STG.E desc[UR8][R2.64+0x381c], R50 ;  /* 0x00381c3202007986 */ /* 0x000fe2000c101908 */
[----:B------:R-:W-:Y:S05]  /*1110*/  EXIT ;  /* 0x000000000000794d */ /* 0x000fea0003800000 */
.L_x_9:
        /* <DEDUP_REMOVED lines=14> */
.L_x_11:


//--------------------- .nv.shared.conv2d_4       --------------------------
	.section	.nv.shared.conv2d_4,"aw",@nobits
	.sectionflags	@""
	.align	4
.nv.shared.conv2d_4:
	.zero		5128


//--------------------- .nv.shared.reserved.0     --------------------------
	.section	.nv.shared.reserved.0,"aw",@nobits
	.weak		__nv_reservedSMEM_offset_0_alias
	.size		__nv_reservedSMEM_offset_0_alias, 0, 64
	.other		__nv_reservedSMEM_offset_0_alias,@"STO_CUDA_RESERVED_SHARED STV_DEFAULT"
__nv_reservedSMEM_offset_0_alias:
	.zero		0
	.zero		64


//--------------------- .nv.shared.bgemm_0        --------------------------
	.section	.nv.shared.bgemm_0,"aw",@nobits
	.sectionflags	@""
	.align	4
.nv.shared.bgemm_0:
	.zero		5120


//--------------------- .nv.constant0.conv2d_4    --------------------------
	.section	.nv.constant0.conv2d_4,"a",@progbits
	.sectionflags	@""
	.align	4
.nv.constant0.conv2d_4:
	.zero		920


//--------------------- .nv.constant0.bgemm_0     --------------------------
	.section	.nv.constant0.bgemm_0,"a",@progbits
	.sectionflags	@""
	.align	4
.nv.constant0.bgemm_0:
	.zero		920


//--------------------- SYMBOLS --------------------------

	.type		.nv.reservedSmem.offset0,@object
	.size		.nv.reservedSmem.offset0,0x4
	.type		.nv.reservedSmem.cap,@object
	.size		.nv.reservedSmem.cap,0x4
